	.target	sm_90a

	.elftype	@"ET_EXEC"


//--------------------- .note.nv.tkinfo           --------------------------
	.section	.note.nv.tkinfo,"",@"SHT_NOTE"
	.sectionflags	@"SHF_NOTE_NV_TKINFO"
	.tkinfo
        /*0018*/ 	.word	0x00000002
        /*0030*/ 	.string	""
        /*0030*/ 	.string	"ptxas"
        /*0030*/ 	.string	"Cuda compilation tools, release 13.0, V13.0.88"
        /*0030*/ 	.string	"Build cuda_13.0.r13.0/compiler.36424714_0"
        /*0030*/ 	.string	"-arch sm_90a -m 64 "



//--------------------- .note.nv.cuinfo           --------------------------
	.section	.note.nv.cuinfo,"",@"SHT_NOTE"
	.sectionflags	@"SHF_NOTE_NV_CUINFO"
        /*0018*/ 	.short	0x0002
        /*001a*/ 	.short	0x005a
        /*001c*/ 	.short	0x0082
	.zero		2


//--------------------- .nv.info                  --------------------------
	.section	.nv.info,"",@"SHT_CUDA_INFO"
	.align	4


	//----- nvinfo : EIATTR_REGCOUNT
	.align		4
        /*0000*/ 	.byte	0x04, 0x2f
        /*0002*/ 	.short	(.L_12 - .L_11)
	.align		4
.L_11:
        /*0004*/ 	.word	index@(_ZN7cutlass13device_kernelINS_4gemm6kernel13GemmUniversalIN4cute5tupleIJiiiiEEENS1_10collective13CollectiveMmaINS1_37MainloopSm90TmaGmmaWarpSpecializedFP8ILi7ENS5_IJNS4_1CILi1EEESB_SB_EEENS1_35KernelTmaWarpSpecializedCooperativeEEENS5_IJNSA_ILi256EEENSA_ILi128EEENSA_ILi64EEEEEENS_12float_e5m2_tENS5_IJlSB_lEEESJ_SK_NS4_8TiledMMAINS4_8MMA_AtomIJNS4_4SM904GMMA31MMA_64x128x32_F32E5M2E5M2_SS_TNILNSO_7ScaleInE1ELSQ_1EEEEEENS4_6LayoutINS5_IJNSA_ILi2EEESB_SB_EEENS5_IJSB_NSA_ILi0EEESW_EEEEENS5_IJNS4_10UnderscoreESZ_SZ_EEEEENS4_13SM90_TMA_LOADENS4_14ComposedLayoutINS4_7SwizzleILi2ELi4ELi3EEENS4_18smem_ptr_flag_bitsILi8EEENST_INS5_IJNSA_ILi8EEESH_EEENS5_IJSH_SB_EEEEEEEvNS4_8identityES12_S1C_vS1D_EENS_8epilogue10collective6detail29Sm90TmaWarpSpecializedAdapterINS1G_15DefaultEpilogueISJ_SK_SK_NS1F_6thread17LinearCombinationISJ_Li1EffLNS1K_9ScaleType4KindE0ELNS_15FloatRoundStyleE2ESJ_EENS1_15EpilogueDefaultEEEEEvvEEEEvNT_6ParamsE)
        /*0008*/ 	.word	0x000000a8


	//----- nvinfo : EIATTR_FRAME_SIZE
	.align		4
.L_12:
        /*000c*/ 	.byte	0x04, 0x11
        /*000e*/ 	.short	(.L_14 - .L_13)
	.align		4
.L_13:
        /*0010*/ 	.word	index@(_ZN7cutlass13device_kernelINS_4gemm6kernel13GemmUniversalIN4cute5tupleIJiiiiEEENS1_10collective13CollectiveMmaINS1_37MainloopSm90TmaGmmaWarpSpecializedFP8ILi7ENS5_IJNS4_1CILi1EEESB_SB_EEENS1_35KernelTmaWarpSpecializedCooperativeEEENS5_IJNSA_ILi256EEENSA_ILi128EEENSA_ILi64EEEEEENS_12float_e5m2_tENS5_IJlSB_lEEESJ_SK_NS4_8TiledMMAINS4_8MMA_AtomIJNS4_4SM904GMMA31MMA_64x128x32_F32E5M2E5M2_SS_TNILNSO_7ScaleInE1ELSQ_1EEEEEENS4_6LayoutINS5_IJNSA_ILi2EEESB_SB_EEENS5_IJSB_NSA_ILi0EEESW_EEEEENS5_IJNS4_10UnderscoreESZ_SZ_EEEEENS4_13SM90_TMA_LOADENS4_14ComposedLayoutINS4_7SwizzleILi2ELi4ELi3EEENS4_18smem_ptr_flag_bitsILi8EEENST_INS5_IJNSA_ILi8EEESH_EEENS5_IJSH_SB_EEEEEEEvNS4_8identityES12_S1C_vS1D_EENS_8epilogue10collective6detail29Sm90TmaWarpSpecializedAdapterINS1G_15DefaultEpilogueISJ_SK_SK_NS1F_6thread17LinearCombinationISJ_Li1EffLNS1K_9ScaleType4KindE0ELNS_15FloatRoundStyleE2ESJ_EENS1_15EpilogueDefaultEEEEEvvEEEEvNT_6ParamsE)
        /*0014*/ 	.word	0x00000100


	//----- nvinfo : EIATTR_MIN_STACK_SIZE
	.align		4
.L_14:
        /*0018*/ 	.byte	0x04, 0x12
        /*001a*/ 	.short	(.L_16 - .L_15)
	.align		4
.L_15:
        /*001c*/ 	.word	index@(_ZN7cutlass13device_kernelINS_4gemm6kernel13GemmUniversalIN4cute5tupleIJiiiiEEENS1_10collective13CollectiveMmaINS1_37MainloopSm90TmaGmmaWarpSpecializedFP8ILi7ENS5_IJNS4_1CILi1EEESB_SB_EEENS1_35KernelTmaWarpSpecializedCooperativeEEENS5_IJNSA_ILi256EEENSA_ILi128EEENSA_ILi64EEEEEENS_12float_e5m2_tENS5_IJlSB_lEEESJ_SK_NS4_8TiledMMAINS4_8MMA_AtomIJNS4_4SM904GMMA31MMA_64x128x32_F32E5M2E5M2_SS_TNILNSO_7ScaleInE1ELSQ_1EEEEEENS4_6LayoutINS5_IJNSA_ILi2EEESB_SB_EEENS5_IJSB_NSA_ILi0EEESW_EEEEENS5_IJNS4_10UnderscoreESZ_SZ_EEEEENS4_13SM90_TMA_LOADENS4_14ComposedLayoutINS4_7SwizzleILi2ELi4ELi3EEENS4_18smem_ptr_flag_bitsILi8EEENST_INS5_IJNSA_ILi8EEESH_EEENS5_IJSH_SB_EEEEEEEvNS4_8identityES12_S1C_vS1D_EENS_8epilogue10collective6detail29Sm90TmaWarpSpecializedAdapterINS1G_15DefaultEpilogueISJ_SK_SK_NS1F_6thread17LinearCombinationISJ_Li1EffLNS1K_9ScaleType4KindE0ELNS_15FloatRoundStyleE2ESJ_EENS1_15EpilogueDefaultEEEEEvvEEEEvNT_6ParamsE)
        /*0020*/ 	.word	0x00000100
.L_16:


//--------------------- .nv.compat                --------------------------
	.section	.nv.compat,"",@"SHT_CUDA_COMPAT_INFO"
	.align	4
        /*0000*/ 	.byte	0x02, 0x09, 0x01, 0x00, 0x02, 0x02, 0x04, 0x00, 0x02, 0x05, 0x05, 0x00, 0x03, 0x07, 0x01, 0x01
        /*0010*/ 	.byte	0x02, 0x03, 0x01, 0x00, 0x02, 0x06, 0x01, 0x00, 0x04, 0x0b, 0x08, 0x00, 0x00, 0x00, 0x00, 0x00
        /*0020*/ 	.byte	0x00, 0x00, 0x00, 0x00


//--------------------- .nv.info._ZN7cutlass13device_kernelINS_4gemm6kernel13GemmUniversalIN4cute5tupleIJiiiiEEENS1_10collective13CollectiveMmaINS1_37MainloopSm90TmaGmmaWarpSpecializedFP8ILi7ENS5_IJNS4_1CILi1EEESB_SB_EEENS1_35KernelTmaWarpSpecializedCooperativeEEENS5_IJNSA_ILi256EEENSA_ILi128EEENSA_ILi64EEEEEENS_12float_e5m2_tENS5_IJlSB_lEEESJ_SK_NS4_8TiledMMAINS4_8MMA_AtomIJNS4_4SM904GMMA31MMA_64x128x32_F32E5M2E5M2_SS_TNILNSO_7ScaleInE1ELSQ_1EEEEEENS4_6LayoutINS5_IJNSA_ILi2EEESB_SB_EEENS5_IJSB_NSA_ILi0EEESW_EEEEENS5_IJNS4_10UnderscoreESZ_SZ_EEEEENS4_13SM90_TMA_LOADENS4_14ComposedLayoutINS4_7SwizzleILi2ELi4ELi3EEENS4_18smem_ptr_flag_bitsILi8EEENST_INS5_IJNSA_ILi8EEESH_EEENS5_IJSH_SB_EEEEEEEvNS4_8identityES12_S1C_vS1D_EENS_8epilogue10collective6detail29Sm90TmaWarpSpecializedAdapterINS1G_15DefaultEpilogueISJ_SK_SK_NS1F_6thread17LinearCombinationISJ_Li1EffLNS1K_9ScaleType4KindE0ELNS_15FloatRoundStyleE2ESJ_EENS1_15EpilogueDefaultEEEEEvvEEEEvNT_6ParamsE --------------------------
	.section	.nv.info._ZN7cutlass13device_kernelINS_4gemm6kernel13GemmUniversalIN4cute5tupleIJiiiiEEENS1_10collective13CollectiveMmaINS1_37MainloopSm90TmaGmmaWarpSpecializedFP8ILi7ENS5_IJNS4_1CILi1EEESB_SB_EEENS1_35KernelTmaWarpSpecializedCooperativeEEENS5_IJNSA_ILi256EEENSA_ILi128EEENSA_ILi64EEEEEENS_12float_e5m2_tENS5_IJlSB_lEEESJ_SK_NS4_8TiledMMAINS4_8MMA_AtomIJNS4_4SM904GMMA31MMA_64x128x32_F32E5M2E5M2_SS_TNILNSO_7ScaleInE1ELSQ_1EEEEEENS4_6LayoutINS5_IJNSA_ILi2EEESB_SB_EEENS5_IJSB_NSA_ILi0EEESW_EEEEENS5_IJNS4_10UnderscoreESZ_SZ_EEEEENS4_13SM90_TMA_LOADENS4_14ComposedLayoutINS4_7SwizzleILi2ELi4ELi3EEENS4_18smem_ptr_flag_bitsILi8EEENST_INS5_IJNSA_ILi8EEESH_EEENS5_IJSH_SB_EEEEEEEvNS4_8identityES12_S1C_vS1D_EENS_8epilogue10collective6detail29Sm90TmaWarpSpecializedAdapterINS1G_15DefaultEpilogueISJ_SK_SK_NS1F_6thread17LinearCombinationISJ_Li1EffLNS1K_9ScaleType4KindE0ELNS_15FloatRoundStyleE2ESJ_EENS1_15EpilogueDefaultEEEEEvvEEEEvNT_6ParamsE,"",@"SHT_CUDA_INFO"
	.sectionflags	@""
	.align	4


	//----- nvinfo : EIATTR_CUDA_API_VERSION
	.align		4
        /*0000*/ 	.byte	0x04, 0x37
        /*0002*/ 	.short	(.L_18 - .L_17)
.L_17:
        /*0004*/ 	.word	0x00000082


	//----- nvinfo : EIATTR_KPARAM_INFO
	.align		4
.L_18:
        /*0008*/ 	.byte	0x04, 0x17
        /*000a*/ 	.short	(.L_20 - .L_19)
.L_19:
        /*000c*/ 	.word	0x00000000
        /*0010*/ 	.short	0x0000
        /*0012*/ 	.short	0x0070
        /*0014*/ 	.byte	0x00, 0xf0, 0x01, 0x10


	//----- nvinfo : EIATTR_SPARSE_MMA_MASK
	.align		4
.L_20:
        /*0018*/ 	.byte	0x03, 0x50
        /*001a*/ 	.short	0x0000


	//----- nvinfo : EIATTR_MAXREG_COUNT
	.align		4
        /*001c*/ 	.byte	0x03, 0x1b
        /*001e*/ 	.short	0x00a8


	//----- nvinfo : EIATTR_NUM_BARRIERS
	.align		4
        /*0020*/ 	.byte	0x02, 0x4c
        /*0022*/ 	.byte	0x01
	.zero		1


	//----- nvinfo : EIATTR_ANNOTATIONS
	.align		4
        /*0024*/ 	.byte	0x04, 0x55
        /*0026*/ 	.short	(.L_22 - .L_21)


	//   ....[0]....
.L_21:
        /*0028*/ 	.word	0x00000001
        /*002c*/ 	.byte	0xf0, 0x05, 0x00, 0x00, 0x01, 0x00, 0x00, 0x00, 0x10, 0x06, 0x00, 0x00, 0x01, 0x00, 0x00, 0x00
        /* <DEDUP_REMOVED lines=193> */
        /*0c4c*/ 	.byte	0x00, 0x05, 0x01, 0x00


	//----- nvinfo : EIATTR_MERCURY_ISA_VERSION
	.align		4
.L_22:
        /*0c50*/ 	.byte	0x03, 0x5f
        /*0c52*/ 	.short	0x0101


	//----- nvinfo : EIATTR_INT_WARP_WIDE_INSTR_OFFSETS
	.align		4
        /*0c54*/ 	.byte	0x04, 0x31
        /*0c56*/ 	.short	(.L_24 - .L_23)


	//   ....[0]....
.L_23:
        /*0c58*/ 	.word	0x000004c0


	//   ....[1]....
        /*0c5c*/ 	.word	0x000004d0


	//   ....[2]....
        /*0c60*/ 	.word	0x00000600


	//----- nvinfo : EIATTR_COOP_GROUP_MASK_REGIDS
	.align		4
.L_24:
        /*0c64*/ 	.byte	0x04, 0x29
        /*0c66*/ 	.short	(.L_26 - .L_25)


	//   ....[0]....
.L_25:
        /*0c68*/ 	.word	0xffffffff


	//   ....[1]....
        /*0c6c*/ 	.word	0xffffffff


	//   ....[2]....
        /*0c70*/ 	.word	0xffffffff


	//   ....[3]....
        /*0c74*/ 	.word	0xffffffff


	//   ....[4]....
        /*0c78*/ 	.word	0xffffffff


	//----- nvinfo : EIATTR_COOP_GROUP_INSTR_OFFSETS
	.align		4
.L_26:
        /*0c7c*/ 	.byte	0x04, 0x28
        /*0c7e*/ 	.short	(.L_28 - .L_27)


	//   ....[0]....
.L_27:
        /*0c80*/ 	.word	0x00000070


	//   ....[1]....
        /*0c84*/ 	.word	0x00000080


	//   ....[2]....
        /*0c88*/ 	.word	0x000001a0


	//   ....[3]....
        /*0c8c*/ 	.word	0x00000410


	//   ....[4]....
        /*0c90*/ 	.word	0x00001350


	//----- nvinfo : EIATTR_REG_RECONFIG
	.align		4
.L_28:
        /*0c94*/ 	.byte	0x01, 0x54
	.zero		2


	//----- nvinfo : EIATTR_MBARRIER_INSTR_OFFSETS
	.align		4
        /*0c98*/ 	.byte	0x04, 0x39
        /*0c9a*/ 	.short	(.L_30 - .L_29)


	//   ....[0]....
.L_29:
        /*0c9c*/ 	.word	0x00000320
        /*0ca0*/ 	.word	0x000000ff
        /*0ca4*/ 	.word	0x00000000
        /*0ca8*/ 	.short	0x0100
        /*0caa*/ 	.byte	0x09
	.zero		1


	//   ....[1]....
        /*0cac*/ 	.word	0x00000330
        /*0cb0*/ 	.word	0x000000ff
        /*0cb4*/ 	.word	0x00000038
        /*0cb8*/ 	.short	0x0100
        /*0cba*/ 	.byte	0x09
	.zero		1


	//   ....[2]....
        /*0cbc*/ 	.word	0x00000340
        /*0cc0*/ 	.word	0x000000ff
        /*0cc4*/ 	.word	0x00000008
        /*0cc8*/ 	.short	0x0100
        /*0cca*/ 	.byte	0x09
	.zero		1


	//   ....[3]....
        /*0ccc*/ 	.word	0x00000350
        /*0cd0*/ 	.word	0x000000ff
        /*0cd4*/ 	.word	0x00000040
        /*0cd8*/ 	.short	0x0100
        /*0cda*/ 	.byte	0x09
	.zero		1


	//   ....[4]....
        /*0cdc*/ 	.word	0x00000360
        /*0ce0*/ 	.word	0x000000ff
        /*0ce4*/ 	.word	0x00000010
        /*0ce8*/ 	.short	0x0100
        /*0cea*/ 	.byte	0x09
	.zero		1


	//   ....[5]....
        /*0cec*/ 	.word	0x00000370
        /*0cf0*/ 	.word	0x000000ff
        /*0cf4*/ 	.word	0x00000048
        /*0cf8*/ 	.short	0x0100
        /*0cfa*/ 	.byte	0x09
	.zero		1


	//   ....[6]....
        /*0cfc*/ 	.word	0x00000380
        /*0d00*/ 	.word	0x000000ff
        /*0d04*/ 	.word	0x00000018
        /*0d08*/ 	.short	0x0100
        /*0d0a*/ 	.byte	0x09
	.zero		1


	//   ....[7]....
        /*0d0c*/ 	.word	0x00000390
        /*0d10*/ 	.word	0x000000ff
        /*0d14*/ 	.word	0x00000050
        /*0d18*/ 	.short	0x0100
        /*0d1a*/ 	.byte	0x09
	.zero		1


	//   ....[8]....
        /*0d1c*/ 	.word	0x000003a0
        /*0d20*/ 	.word	0x000000ff
        /*0d24*/ 	.word	0x00000020
        /*0d28*/ 	.short	0x0100
        /*0d2a*/ 	.byte	0x09
	.zero		1


	//   ....[9]....
        /*0d2c*/ 	.word	0x000003b0
        /*0d30*/ 	.word	0x000000ff
        /*0d34*/ 	.word	0x00000058
        /*0d38*/ 	.short	0x0100
        /*0d3a*/ 	.byte	0x09
	.zero		1


	//   ....[10]....
        /*0d3c*/ 	.word	0x000003c0
        /*0d40*/ 	.word	0x000000ff
        /*0d44*/ 	.word	0x00000028
        /*0d48*/ 	.short	0x0100
        /*0d4a*/ 	.byte	0x09
	.zero		1


	//   ....[11]....
        /*0d4c*/ 	.word	0x000003d0
        /*0d50*/ 	.word	0x000000ff
        /*0d54*/ 	.word	0x00000060
        /*0d58*/ 	.short	0x0100
        /*0d5a*/ 	.byte	0x09
	.zero		1


	//   ....[12]....
        /*0d5c*/ 	.word	0x000003e0
        /*0d60*/ 	.word	0x000000ff
        /*0d64*/ 	.word	0x00000030
        /*0d68*/ 	.short	0x0100
        /*0d6a*/ 	.byte	0x09
	.zero		1


	//   ....[13]....
        /*0d6c*/ 	.word	0x000003f0
        /*0d70*/ 	.word	0x000000ff
        /*0d74*/ 	.word	0x00000068
        /*0d78*/ 	.short	0x0100
        /*0d7a*/ 	.byte	0x09
	.zero		1


	//   ....[14]....
        /*0d7c*/ 	.word	0x00000630
        /*0d80*/ 	.word	0x000000ff
        /*0d84*/ 	.word	0x00000080
        /*0d88*/ 	.short	0x0100
        /*0d8a*/ 	.byte	0x06
	.zero		1


	//   ....[15]....
        /*0d8c*/ 	.word	0x00000640
        /*0d90*/ 	.word	0x000000ff
        /*0d94*/ 	.word	0x00000088
        /*0d98*/ 	.short	0x0100
        /*0d9a*/ 	.byte	0x06
	.zero		1


	//   ....[16]....
        /*0d9c*/ 	.word	0x00001b60
        /*0da0*/ 	.word	0x000000ff
        /*0da4*/ 	.word	0x00000000
        /*0da8*/ 	.short	0x010a
        /*0daa*/ 	.byte	0x06
	.zero		1


	//   ....[17]....
        /*0dac*/ 	.word	0x00001ba0
        /*0db0*/ 	.word	0x000000ff
        /*0db4*/ 	.word	0x00000000
        /*0db8*/ 	.short	0x010a
        /*0dba*/ 	.byte	0x06
	.zero		1


	//   ....[18]....
        /*0dbc*/ 	.word	0x00002e30
        /*0dc0*/ 	.word	0x000000ff
        /*0dc4*/ 	.word	0x00000000
        /*0dc8*/ 	.short	0x010a
        /*0dca*/ 	.byte	0x10
	.zero		1


	//   ....[19]....
        /*0dcc*/ 	.word	0x00002e70
        /*0dd0*/ 	.word	0x000000ff
        /*0dd4*/ 	.word	0x00000000
        /*0dd8*/ 	.short	0x010a
        /*0dda*/ 	.byte	0x10
	.zero		1


	//   ....[20]....
        /*0ddc*/ 	.word	0x00003f10
        /*0de0*/ 	.word	0x000000ff
        /*0de4*/ 	.word	0x00000000
        /*0de8*/ 	.short	0x0101
        /*0dea*/ 	.byte	0x08
	.zero		1


	//   ....[21]....
        /*0dec*/ 	.word	0x00005100
        /*0df0*/ 	.word	0x000000ff
        /*0df4*/ 	.word	0x00000000
        /*0df8*/ 	.short	0x0101
        /*0dfa*/ 	.byte	0x06
	.zero		1


	//   ....[22]....
        /*0dfc*/ 	.word	0x0000f550
        /*0e00*/ 	.word	0x0000000d
        /*0e04*/ 	.word	0x00000038
        /*0e08*/ 	.short	0x010a
        /*0e0a*/ 	.byte	0x3f
	.zero		1


	//   ....[23]....
        /*0e0c*/ 	.word	0x0000f970
        /*0e10*/ 	.word	0x00000004
        /*0e14*/ 	.word	0x00000088
        /*0e18*/ 	.short	0x0101
        /*0e1a*/ 	.byte	0x3f
	.zero		1


	//   ....[24]....
        /*0e1c*/ 	.word	0x000100a0
        /*0e20*/ 	.word	0x00000007
        /*0e24*/ 	.word	0x00000000
        /*0e28*/ 	.short	0x010a
        /*0e2a*/ 	.byte	0x3f
	.zero		1


	//   ....[25]....
        /*0e2c*/ 	.word	0x00010120
        /*0e30*/ 	.word	0x00000009
        /*0e34*/ 	.word	0x00000000
        /*0e38*/ 	.short	0x010a
        /*0e3a*/ 	.byte	0x3f
	.zero		1


	//   ....[26]....
        /*0e3c*/ 	.word	0x000101b0
        /*0e40*/ 	.word	0x00000006
        /*0e44*/ 	.word	0x00000000
        /*0e48*/ 	.short	0x010a
        /*0e4a*/ 	.byte	0x3f
	.zero		1


	//   ....[27]....
        /*0e4c*/ 	.word	0x00010240
        /*0e50*/ 	.word	0x00000009
        /*0e54*/ 	.word	0x00000000
        /*0e58*/ 	.short	0x010a
        /*0e5a*/ 	.byte	0x3f
	.zero		1


	//   ....[28]....
        /*0e5c*/ 	.word	0x000102d0
        /*0e60*/ 	.word	0x00000006
        /*0e64*/ 	.word	0x00000000
        /*0e68*/ 	.short	0x010a
        /*0e6a*/ 	.byte	0x3f
	.zero		1


	//   ....[29]....
        /*0e6c*/ 	.word	0x00010360
        /*0e70*/ 	.word	0x00000009
        /*0e74*/ 	.word	0x00000000
        /*0e78*/ 	.short	0x010a
        /*0e7a*/ 	.byte	0x3f
	.zero		1


	//   ....[30]....
        /*0e7c*/ 	.word	0x000103f0
        /*0e80*/ 	.word	0x00000003
        /*0e84*/ 	.word	0x00000000
        /*0e88*/ 	.short	0x010a
        /*0e8a*/ 	.byte	0x3f
	.zero		1


	//   ....[31]....
        /*0e8c*/ 	.word	0x00010460
        /*0e90*/ 	.word	0x00000003
        /*0e94*/ 	.word	0x00000000
        /*0e98*/ 	.short	0x010a
        /*0e9a*/ 	.byte	0x3f
	.zero		1


	//   ....[32]....
        /*0e9c*/ 	.word	0x000104d0
        /*0ea0*/ 	.word	0x00000000
        /*0ea4*/ 	.word	0x00000000
        /*0ea8*/ 	.short	0x010a
        /*0eaa*/ 	.byte	0x3f
	.zero		1


	//   ....[33]....
        /*0eac*/ 	.word	0x000105b0
        /*0eb0*/ 	.word	0x0000000d
        /*0eb4*/ 	.word	0x00000038
        /*0eb8*/ 	.short	0x010a
        /*0eba*/ 	.byte	0x3f
	.zero		1


	//   ....[34]....
        /*0ebc*/ 	.word	0x00010690
        /*0ec0*/ 	.word	0x00000007
        /*0ec4*/ 	.word	0x00000000
        /*0ec8*/ 	.short	0x010a
        /*0eca*/ 	.byte	0x3f
	.zero		1


	//   ....[35]....
        /*0ecc*/ 	.word	0x000106e0
        /*0ed0*/ 	.word	0x00000009
        /*0ed4*/ 	.word	0x00000000
        /*0ed8*/ 	.short	0x010a
        /*0eda*/ 	.byte	0x3f
	.zero		1


	//   ....[36]....
        /*0edc*/ 	.word	0x00010730
        /*0ee0*/ 	.word	0x00000006
        /*0ee4*/ 	.word	0x00000000
        /*0ee8*/ 	.short	0x010a
        /*0eea*/ 	.byte	0x3f
	.zero		1


	//   ....[37]....
        /*0eec*/ 	.word	0x00010780
        /*0ef0*/ 	.word	0x00000009
        /*0ef4*/ 	.word	0x00000000
        /*0ef8*/ 	.short	0x010a
        /*0efa*/ 	.byte	0x3f
	.zero		1


	//   ....[38]....
        /*0efc*/ 	.word	0x000107d0
        /*0f00*/ 	.word	0x00000006
        /*0f04*/ 	.word	0x00000000
        /*0f08*/ 	.short	0x010a
        /*0f0a*/ 	.byte	0x3f
	.zero		1


	//   ....[39]....
        /*0f0c*/ 	.word	0x00010820
        /*0f10*/ 	.word	0x00000009
        /*0f14*/ 	.word	0x00000000
        /*0f18*/ 	.short	0x010a
        /*0f1a*/ 	.byte	0x3f
	.zero		1


	//----- nvinfo : EIATTR_NUM_MBARRIERS
	.align		4
.L_30:
        /*0f1c*/ 	.byte	0x03, 0x38
        /*0f1e*/ 	.short	0x0010


	//----- nvinfo : EIATTR_EXIT_INSTR_OFFSETS
	.align		4
        /*0f20*/ 	.byte	0x04, 0x1c
        /*0f22*/ 	.short	(.L_32 - .L_31)


	//   ....[0]....
.L_31:
        /*0f24*/ 	.word	0x000006a0


	//   ....[1]....
        /*0f28*/ 	.word	0x00000ff0


	//   ....[2]....
        /*0f2c*/ 	.word	0x0000eb90


	//   ....[3]....
        /*0f30*/ 	.word	0x0000f1e0


	//   ....[4]....
        /*0f34*/ 	.word	0x00010440


	//----- nvinfo : EIATTR_MAX_THREADS
	.align		4
.L_32:
        /*0f38*/ 	.byte	0x04, 0x05
        /*0f3a*/ 	.short	(.L_34 - .L_33)
.L_33:
        /*0f3c*/ 	.word	0x00000180
        /*0f40*/ 	.word	0x00000001
        /*0f44*/ 	.word	0x00000001


	//----- nvinfo : EIATTR_CRS_STACK_SIZE
	.align		4
.L_34:
        /*0f48*/ 	.byte	0x04, 0x1e
        /*0f4a*/ 	.short	(.L_36 - .L_35)
.L_35:
        /*0f4c*/ 	.word	0x00000000


	//----- nvinfo : EIATTR_CBANK_PARAM_SIZE
	.align		4
.L_36:
        /*0f50*/ 	.byte	0x03, 0x19
        /*0f52*/ 	.short	0x0470


	//----- nvinfo : EIATTR_PARAM_CBANK
	.align		4
        /*0f54*/ 	.byte	0x04, 0x0a
        /*0f56*/ 	.short	(.L_38 - .L_37)
	.align		4
.L_37:
        /*0f58*/ 	.word	index@(.nv.constant0._ZN7cutlass13device_kernelINS_4gemm6kernel13GemmUniversalIN4cute5tupleIJiiiiEEENS1_10collective13CollectiveMmaINS1_37MainloopSm90TmaGmmaWarpSpecializedFP8ILi7ENS5_IJNS4_1CILi1EEESB_SB_EEENS1_35KernelTmaWarpSpecializedCooperativeEEENS5_IJNSA_ILi256EEENSA_ILi128EEENSA_ILi64EEEEEENS_12float_e5m2_tENS5_IJlSB_lEEESJ_SK_NS4_8TiledMMAINS4_8MMA_AtomIJNS4_4SM904GMMA31MMA_64x128x32_F32E5M2E5M2_SS_TNILNSO_7ScaleInE1ELSQ_1EEEEEENS4_6LayoutINS5_IJNSA_ILi2EEESB_SB_EEENS5_IJSB_NSA_ILi0EEESW_EEEEENS5_IJNS4_10UnderscoreESZ_SZ_EEEEENS4_13SM90_TMA_LOADENS4_14ComposedLayoutINS4_7SwizzleILi2ELi4ELi3EEENS4_18smem_ptr_flag_bitsILi8EEENST_INS5_IJNSA_ILi8EEESH_EEENS5_IJSH_SB_EEEEEEEvNS4_8identityES12_S1C_vS1D_EENS_8epilogue10collective6detail29Sm90TmaWarpSpecializedAdapterINS1G_15DefaultEpilogueISJ_SK_SK_NS1F_6thread17LinearCombinationISJ_Li1EffLNS1K_9ScaleType4KindE0ELNS_15FloatRoundStyleE2ESJ_EENS1_15EpilogueDefaultEEEEEvvEEEEvNT_6ParamsE)
        /*0f5c*/ 	.short	0x0210
        /*0f5e*/ 	.short	0x0470


	//----- nvinfo : EIATTR_SW_WAR
	.align		4
.L_38:
        /*0f60*/ 	.byte	0x04, 0x36
        /*0f62*/ 	.short	(.L_40 - .L_39)
.L_39:
        /*0f64*/ 	.word	0x00000008
.L_40:


//--------------------- .nv.callgraph             --------------------------
	.section	.nv.callgraph,"",@"SHT_CUDA_CALLGRAPH"
	.align	4
	.sectionentsize	8
	.align		4
        /*0000*/ 	.word	0x00000000
	.align		4
        /*0004*/ 	.word	0xffffffff
	.align		4
        /*0008*/ 	.word	0x00000000
	.align		4
        /*000c*/ 	.word	0xfffffffe
	.align		4
        /*0010*/ 	.word	0x00000000
	.align		4
        /*0014*/ 	.word	0xfffffffd
	.align		4
        /*0018*/ 	.word	0x00000000
	.align		4
        /*001c*/ 	.word	0xfffffffc


//--------------------- .nv.constant4             --------------------------
	.section	.nv.constant4,"a",@progbits
	.align	8
	.align		8
.nv.constant4:
        /*0000*/ 	.dword	_ZN40_INTERNAL_66ca3dde_4_k_cu_6de36441_263054cuda3std3__45__cpo5beginE
	.align		8
        /*0008*/ 	.dword	_ZN40_INTERNAL_66ca3dde_4_k_cu_6de36441_263054cuda3std3__45__cpo3endE
	.align		8
        /*0010*/ 	.dword	_ZN40_INTERNAL_66ca3dde_4_k_cu_6de36441_263054cuda3std3__45__cpo6cbeginE
	.align		8
        /*0018*/ 	.dword	_ZN40_INTERNAL_66ca3dde_4_k_cu_6de36441_263054cuda3std3__45__cpo4cendE
	.align		8
        /*0020*/ 	.dword	_ZN40_INTERNAL_66ca3dde_4_k_cu_6de36441_263054cuda3std3__442_GLOBAL__N__66ca3dde_4_k_cu_6de36441_263056ignoreE
	.align		8
        /*0028*/ 	.dword	_ZN40_INTERNAL_66ca3dde_4_k_cu_6de36441_263054cuda3std3__419piecewise_constructE
	.align		8
        /*0030*/ 	.dword	_ZN40_INTERNAL_66ca3dde_4_k_cu_6de36441_263054cuda3std3__48in_placeE
	.align		8
        /*0038*/ 	.dword	_ZN40_INTERNAL_66ca3dde_4_k_cu_6de36441_263054cuda3std6ranges3__45__cpo4swapE
	.align		8
        /*0040*/ 	.dword	_ZN40_INTERNAL_66ca3dde_4_k_cu_6de36441_263054cuda3std6ranges3__45__cpo9iter_moveE
	.align		8
        /*0048*/ 	.dword	_ZN40_INTERNAL_66ca3dde_4_k_cu_6de36441_263054cute7productE
	.align		8
        /*0050*/ 	.dword	_ZN40_INTERNAL_66ca3dde_4_k_cu_6de36441_263054cute1_E


//--------------------- .text._ZN7cutlass13device_kernelINS_4gemm6kernel13GemmUniversalIN4cute5tupleIJiiiiEEENS1_10collective13CollectiveMmaINS1_37MainloopSm90TmaGmmaWarpSpecializedFP8ILi7ENS5_IJNS4_1CILi1EEESB_SB_EEENS1_35KernelTmaWarpSpecializedCooperativeEEENS5_IJNSA_ILi256EEENSA_ILi128EEENSA_ILi64EEEEEENS_12float_e5m2_tENS5_IJlSB_lEEESJ_SK_NS4_8TiledMMAINS4_8MMA_AtomIJNS4_4SM904GMMA31MMA_64x128x32_F32E5M2E5M2_SS_TNILNSO_7ScaleInE1ELSQ_1EEEEEENS4_6LayoutINS5_IJNSA_ILi2EEESB_SB_EEENS5_IJSB_NSA_ILi0EEESW_EEEEENS5_IJNS4_10UnderscoreESZ_SZ_EEEEENS4_13SM90_TMA_LOADENS4_14ComposedLayoutINS4_7SwizzleILi2ELi4ELi3EEENS4_18smem_ptr_flag_bitsILi8EEENST_INS5_IJNSA_ILi8EEESH_EEENS5_IJSH_SB_EEEEEEEvNS4_8identityES12_S1C_vS1D_EENS_8epilogue10collective6detail29Sm90TmaWarpSpecializedAdapterINS1G_15DefaultEpilogueISJ_SK_SK_NS1F_6thread17LinearCombinationISJ_Li1EffLNS1K_9ScaleType4KindE0ELNS_15FloatRoundStyleE2ESJ_EENS1_15EpilogueDefaultEEEEEvvEEEEvNT_6ParamsE --------------------------
	.section	.text._ZN7cutlass13device_kernelINS_4gemm6kernel13GemmUniversalIN4cute5tupleIJiiiiEEENS1_10collective13CollectiveMmaINS1_37MainloopSm90TmaGmmaWarpSpecializedFP8ILi7ENS5_IJNS4_1CILi1EEESB_SB_EEENS1_35KernelTmaWarpSpecializedCooperativeEEENS5_IJNSA_ILi256EEENSA_ILi128EEENSA_ILi64EEEEEENS_12float_e5m2_tENS5_IJlSB_lEEESJ_SK_NS4_8TiledMMAINS4_8MMA_AtomIJNS4_4SM904GMMA31MMA_64x128x32_F32E5M2E5M2_SS_TNILNSO_7ScaleInE1ELSQ_1EEEEEENS4_6LayoutINS5_IJNSA_ILi2EEESB_SB_EEENS5_IJSB_NSA_ILi0EEESW_EEEEENS5_IJNS4_10UnderscoreESZ_SZ_EEEEENS4_13SM90_TMA_LOADENS4_14ComposedLayoutINS4_7SwizzleILi2ELi4ELi3EEENS4_18smem_ptr_flag_bitsILi8EEENST_INS5_IJNSA_ILi8EEESH_EEENS5_IJSH_SB_EEEEEEEvNS4_8identityES12_S1C_vS1D_EENS_8epilogue10collective6detail29Sm90TmaWarpSpecializedAdapterINS1G_15DefaultEpilogueISJ_SK_SK_NS1F_6thread17LinearCombinationISJ_Li1EffLNS1K_9ScaleType4KindE0ELNS_15FloatRoundStyleE2ESJ_EENS1_15EpilogueDefaultEEEEEvvEEEEvNT_6ParamsE,"ax",@progbits
	.align	128
.text._ZN7cutlass13device_kernelINS_4gemm6kernel13GemmUniversalIN4cute5tupleIJiiiiEEENS1_10collective13CollectiveMmaINS1_37MainloopSm90TmaGmmaWarpSpecializedFP8ILi7ENS5_IJNS4_1CILi1EEESB_SB_EEENS1_35KernelTmaWarpSpecializedCooperativeEEENS5_IJNSA_ILi256EEENSA_ILi128EEENSA_ILi64EEEEEENS_12float_e5m2_tENS5_IJlSB_lEEESJ_SK_NS4_8TiledMMAINS4_8MMA_AtomIJNS4_4SM904GMMA31MMA_64x128x32_F32E5M2E5M2_SS_TNILNSO_7ScaleInE1ELSQ_1EEEEEENS4_6LayoutINS5_IJNSA_ILi2EEESB_SB_EEENS5_IJSB_NSA_ILi0EEESW_EEEEENS5_IJNS4_10UnderscoreESZ_SZ_EEEEENS4_13SM90_TMA_LOADENS4_14ComposedLayoutINS4_7SwizzleILi2ELi4ELi3EEENS4_18smem_ptr_flag_bitsILi8EEENST_INS5_IJNSA_ILi8EEESH_EEENS5_IJSH_SB_EEEEEEEvNS4_8identityES12_S1C_vS1D_EENS_8epilogue10collective6detail29Sm90TmaWarpSpecializedAdapterINS1G_15DefaultEpilogueISJ_SK_SK_NS1F_6thread17LinearCombinationISJ_Li1EffLNS1K_9ScaleType4KindE0ELNS_15FloatRoundStyleE2ESJ_EENS1_15EpilogueDefaultEEEEEvvEEEEvNT_6ParamsE:
        .type           _ZN7cutlass13device_kernelINS_4gemm6kernel13GemmUniversalIN4cute5tupleIJiiiiEEENS1_10collective13CollectiveMmaINS1_37MainloopSm90TmaGmmaWarpSpecializedFP8ILi7ENS5_IJNS4_1CILi1EEESB_SB_EEENS1_35KernelTmaWarpSpecializedCooperativeEEENS5_IJNSA_ILi256EEENSA_ILi128EEENSA_ILi64EEEEEENS_12float_e5m2_tENS5_IJlSB_lEEESJ_SK_NS4_8TiledMMAINS4_8MMA_AtomIJNS4_4SM904GMMA31MMA_64x128x32_F32E5M2E5M2_SS_TNILNSO_7ScaleInE1ELSQ_1EEEEEENS4_6LayoutINS5_IJNSA_ILi2EEESB_SB_EEENS5_IJSB_NSA_ILi0EEESW_EEEEENS5_IJNS4_10UnderscoreESZ_SZ_EEEEENS4_13SM90_TMA_LOADENS4_14ComposedLayoutINS4_7SwizzleILi2ELi4ELi3EEENS4_18smem_ptr_flag_bitsILi8EEENST_INS5_IJNSA_ILi8EEESH_EEENS5_IJSH_SB_EEEEEEEvNS4_8identityES12_S1C_vS1D_EENS_8epilogue10collective6detail29Sm90TmaWarpSpecializedAdapterINS1G_15DefaultEpilogueISJ_SK_SK_NS1F_6thread17LinearCombinationISJ_Li1EffLNS1K_9ScaleType4KindE0ELNS_15FloatRoundStyleE2ESJ_EENS1_15EpilogueDefaultEEEEEvvEEEEvNT_6ParamsE,@function
        .size           _ZN7cutlass13device_kernelINS_4gemm6kernel13GemmUniversalIN4cute5tupleIJiiiiEEENS1_10collective13CollectiveMmaINS1_37MainloopSm90TmaGmmaWarpSpecializedFP8ILi7ENS5_IJNS4_1CILi1EEESB_SB_EEENS1_35KernelTmaWarpSpecializedCooperativeEEENS5_IJNSA_ILi256EEENSA_ILi128EEENSA_ILi64EEEEEENS_12float_e5m2_tENS5_IJlSB_lEEESJ_SK_NS4_8TiledMMAINS4_8MMA_AtomIJNS4_4SM904GMMA31MMA_64x128x32_F32E5M2E5M2_SS_TNILNSO_7ScaleInE1ELSQ_1EEEEEENS4_6LayoutINS5_IJNSA_ILi2EEESB_SB_EEENS5_IJSB_NSA_ILi0EEESW_EEEEENS5_IJNS4_10UnderscoreESZ_SZ_EEEEENS4_13SM90_TMA_LOADENS4_14ComposedLayoutINS4_7SwizzleILi2ELi4ELi3EEENS4_18smem_ptr_flag_bitsILi8EEENST_INS5_IJNSA_ILi8EEESH_EEENS5_IJSH_SB_EEEEEEEvNS4_8identityES12_S1C_vS1D_EENS_8epilogue10collective6detail29Sm90TmaWarpSpecializedAdapterINS1G_15DefaultEpilogueISJ_SK_SK_NS1F_6thread17LinearCombinationISJ_Li1EffLNS1K_9ScaleType4KindE0ELNS_15FloatRoundStyleE2ESJ_EENS1_15EpilogueDefaultEEEEEvvEEEEvNT_6ParamsE,(.L_x_335 - _ZN7cutlass13device_kernelINS_4gemm6kernel13GemmUniversalIN4cute5tupleIJiiiiEEENS1_10collective13CollectiveMmaINS1_37MainloopSm90TmaGmmaWarpSpecializedFP8ILi7ENS5_IJNS4_1CILi1EEESB_SB_EEENS1_35KernelTmaWarpSpecializedCooperativeEEENS5_IJNSA_ILi256EEENSA_ILi128EEENSA_ILi64EEEEEENS_12float_e5m2_tENS5_IJlSB_lEEESJ_SK_NS4_8TiledMMAINS4_8MMA_AtomIJNS4_4SM904GMMA31MMA_64x128x32_F32E5M2E5M2_SS_TNILNSO_7ScaleInE1ELSQ_1EEEEEENS4_6LayoutINS5_IJNSA_ILi2EEESB_SB_EEENS5_IJSB_NSA_ILi0EEESW_EEEEENS5_IJNS4_10UnderscoreESZ_SZ_EEEEENS4_13SM90_TMA_LOADENS4_14ComposedLayoutINS4_7SwizzleILi2ELi4ELi3EEENS4_18smem_ptr_flag_bitsILi8EEENST_INS5_IJNSA_ILi8EEESH_EEENS5_IJSH_SB_EEEEEEEvNS4_8identityES12_S1C_vS1D_EENS_8epilogue10collective6detail29Sm90TmaWarpSpecializedAdapterINS1G_15DefaultEpilogueISJ_SK_SK_NS1F_6thread17LinearCombinationISJ_Li1EffLNS1K_9ScaleType4KindE0ELNS_15FloatRoundStyleE2ESJ_EENS1_15EpilogueDefaultEEEEEvvEEEEvNT_6ParamsE)
        .other          _ZN7cutlass13device_kernelINS_4gemm6kernel13GemmUniversalIN4cute5tupleIJiiiiEEENS1_10collective13CollectiveMmaINS1_37MainloopSm90TmaGmmaWarpSpecializedFP8ILi7ENS5_IJNS4_1CILi1EEESB_SB_EEENS1_35KernelTmaWarpSpecializedCooperativeEEENS5_IJNSA_ILi256EEENSA_ILi128EEENSA_ILi64EEEEEENS_12float_e5m2_tENS5_IJlSB_lEEESJ_SK_NS4_8TiledMMAINS4_8MMA_AtomIJNS4_4SM904GMMA31MMA_64x128x32_F32E5M2E5M2_SS_TNILNSO_7ScaleInE1ELSQ_1EEEEEENS4_6LayoutINS5_IJNSA_ILi2EEESB_SB_EEENS5_IJSB_NSA_ILi0EEESW_EEEEENS5_IJNS4_10UnderscoreESZ_SZ_EEEEENS4_13SM90_TMA_LOADENS4_14ComposedLayoutINS4_7SwizzleILi2ELi4ELi3EEENS4_18smem_ptr_flag_bitsILi8EEENST_INS5_IJNSA_ILi8EEESH_EEENS5_IJSH_SB_EEEEEEEvNS4_8identityES12_S1C_vS1D_EENS_8epilogue10collective6detail29Sm90TmaWarpSpecializedAdapterINS1G_15DefaultEpilogueISJ_SK_SK_NS1F_6thread17LinearCombinationISJ_Li1EffLNS1K_9ScaleType4KindE0ELNS_15FloatRoundStyleE2ESJ_EENS1_15EpilogueDefaultEEEEEvvEEEEvNT_6ParamsE,@"STO_CUDA_ENTRY STV_DEFAULT"
_ZN7cutlass13device_kernelINS_4gemm6kernel13GemmUniversalIN4cute5tupleIJiiiiEEENS1_10collective13CollectiveMmaINS1_37MainloopSm90TmaGmmaWarpSpecializedFP8ILi7ENS5_IJNS4_1CILi1EEESB_SB_EEENS1_35KernelTmaWarpSpecializedCooperativeEEENS5_IJNSA_ILi256EEENSA_ILi128EEENSA_ILi64EEEEEENS_12float_e5m2_tENS5_IJlSB_lEEESJ_SK_NS4_8TiledMMAINS4_8MMA_AtomIJNS4_4SM904GMMA31MMA_64x128x32_F32E5M2E5M2_SS_TNILNSO_7ScaleInE1ELSQ_1EEEEEENS4_6LayoutINS5_IJNSA_ILi2EEESB_SB_EEENS5_IJSB_NSA_ILi0EEESW_EEEEENS5_IJNS4_10UnderscoreESZ_SZ_EEEEENS4_13SM90_TMA_LOADENS4_14ComposedLayoutINS4_7SwizzleILi2ELi4ELi3EEENS4_18smem_ptr_flag_bitsILi8EEENST_INS5_IJNSA_ILi8EEESH_EEENS5_IJSH_SB_EEEEEEEvNS4_8identityES12_S1C_vS1D_EENS_8epilogue10collective6detail29Sm90TmaWarpSpecializedAdapterINS1G_15DefaultEpilogueISJ_SK_SK_NS1F_6thread17LinearCombinationISJ_Li1EffLNS1K_9ScaleType4KindE0ELNS_15FloatRoundStyleE2ESJ_EENS1_15EpilogueDefaultEEEEEvvEEEEvNT_6ParamsE:
[----:B------:R-:W0:Y:S02]  /*0000*/  LDC R1, c[0x0][0x28] ;  /* 0x00000a00ff017b82 */ /* 0x000e240000000800 */
[----:B0-----:R-:W-:Y:S01]  /*0010*/  VIADD R1, R1, 0xffffff00 ;  /* 0xffffff0001017836 */ /* 0x001fe20000000000 */
[----:B------:R-:W0:Y:S01]  /*0020*/  S2R R2, SR_TID.X ;  /* 0x0000000000027919 */ /* 0x000e220000002100 */
[----:B------:R-:W-:Y:S01]  /*0030*/  ELECT P0, URZ, PT ;  /* 0x00000000003f782f */ /* 0x000fe20003800000 */
[----:B------:R-:W-:Y:S01]  /*0040*/  BSSY B0, `(.L_x_0) ;  /* 0x0000015000007945 */ /* 0x000fe20003800000 */
[--C-:B0-----:R-:W-:Y:S02]  /*0050*/  SHF.R.U32.HI R0, RZ, 0x5, R2.reuse ;  /* 0x00000005ff007819 */ /* 0x101fe40000011602 */
[----:B------:R-:W-:-:S03]  /*0060*/  SHF.R.U32.HI R2, RZ, 0x7, R2 ;  /* 0x00000007ff027819 */ /* 0x000fc60000011602 */
[----:B------:R-:W0:Y:S04]  /*0070*/  SHFL.IDX PT, R3, R0, RZ, 0x1f ;  /* 0x00001fff00037589 */ /* 0x000e2800000e0000 */
[----:B------:R-:W1:Y:S01]  /*0080*/  SHFL.IDX PT, R2, R2, RZ, 0x1f ;  /* 0x00001fff02027589 */ /* 0x000e6200000e0000 */
[----:B0-----:R-:W-:Y:S02]  /*0090*/  R2UR UR4, R3 ;  /* 0x00000000030472ca */ /* 0x001fe400000e0000 */
[----:B-1----:R-:W-:-:S11]  /*00a0*/  R2UR UR6, R2 ;  /* 0x00000000020672ca */ /* 0x002fd600000e0000 */
[----:B------:R-:W-:Y:S02]  /*00b0*/  USHF.R.S32.HI UR5, URZ, 0x1f, UR4 ;  /* 0x0000001f3f057899 */ /* 0x000fe40008011404 */
[----:B------:R-:W-:Y:S02]  /*00c0*/  ISETP.NE.OR P0, PT, RZ, UR4, !P0 ;  /* 0x00000004ff007c0c */ /* 0x000fe4000c705670 */
[----:B------:R-:W-:-:S04]  /*00d0*/  ULEA.HI UR5, UR5, UR4, URZ, 0x2 ;  /* 0x0000000405057291 */ /* 0x000fc8000f8f103f */
[----:B------:R-:W-:-:S04]  /*00e0*/  ULOP3.LUT UR5, UR5, 0xfffffffc, URZ, 0xc0, !UPT ;  /* 0xfffffffc05057892 */ /* 0x000fc8000f8ec03f */
[----:B------:R-:W-:-:S03]  /*00f0*/  UIADD3 UR8, UR4, -UR5, URZ ;  /* 0x8000000504087290 */ /* 0x000fc6000fffe03f */
[----:B------:R-:W-:Y:S09]  /*0100*/  @P0 BRA `(.L_x_1) ;  /* 0x0000000000200947 */ /* 0x000ff20003800000 */
[----:B------:R-:W-:Y:S02]  /*0110*/  ULDC.64 UR4, c[0x0][0x198] ;  /* 0x0000660000047ab9 */ /* 0x000fe40000000a00 */
[----:B------:R-:W-:Y:S02]  /*0120*/  UIADD3 UR10, UP0, UR4, 0xf0, URZ ;  /* 0x000000f0040a7890 */ /* 0x000fe4000ff1e03f */
[----:B------:R-:W-:Y:S02]  /*0130*/  UIADD3 UR4, UP1, UR4, 0x1f0, URZ ;  /* 0x000001f004047890 */ /* 0x000fe4000ff3e03f */
[----:B------:R-:W-:Y:S02]  /*0140*/  UIADD3.X UR11, URZ, UR5, URZ, UP0, !UPT ;  /* 0x000000053f0b7290 */ /* 0x000fe400087fe43f */
[----:B------:R-:W-:-:S07]  /*0150*/  UIADD3.X UR5, URZ, UR5, URZ, UP1, !UPT ;  /* 0x000000053f057290 */ /* 0x000fce0008ffe43f */
[----:B------:R0:W-:Y:S02]  /*0160*/  UTMACCTL.PF [UR10] ;  /* 0x000000000a0079b9 */ /* 0x0001e40008040000 */
[----:B------:R0:W-:Y:S02]  /*0170*/  UTMACCTL.PF [UR4] ;  /* 0x00000000040079b9 */ /* 0x0001e40008040000 */
[----:B0-----:R-:W-:Y:S01]  /*0180*/  NOP ;  /* 0x0000000000007918 */ /* 0x001fe20000000000 */
.L_x_1:
[----:B------:R-:W-:Y:S05]  /*0190*/  BSYNC B0 ;  /* 0x0000000000007941 */ /* 0x000fea0003800000 */
.L_x_0:
[----:B------:R-:W0:Y:S01]  /*01a0*/  SHFL.IDX PT, R2, R0, RZ, 0x1f ;  /* 0x00001fff00027589 */ /* 0x000e2200000e0000 */
[----:B------:R-:W-:Y:S01]  /*01b0*/  UISETP.NE.AND UP0, UPT, UR8, 0x3, UPT ;  /* 0x000000030800788c */ /* 0x000fe2000bf05270 */
[----:B------:R-:W-:Y:S01]  /*01c0*/  ISETP.NE.AND P1, PT, RZ, UR6, PT ;  /* 0x00000006ff007c0c */ /* 0x000fe2000bf25270 */
[----:B------:R-:W-:Y:S02]  /*01d0*/  UIADD3 UR10, UR6, -0x1, URZ ;  /* 0xffffffff060a7890 */ /* 0x000fe4000fffe03f */
[----:B------:R-:W-:Y:S02]  /*01e0*/  UISETP.EQ.OR UP0, UPT, UR8, URZ, !UP0 ;  /* 0x0000003f0800728c */ /* 0x000fe4000c702670 */
[----:B------:R-:W-:Y:S02]  /*01f0*/  UISETP.GE.U32.AND UP1, UPT, UR10, 0x2, UPT ;  /* 0x000000020a00788c */ /* 0x000fe4000bf26070 */
[----:B------:R-:W-:-:S04]  /*0200*/  UISETP.EQ.AND UP0, UPT, UR6, URZ, UP0 ;  /* 0x0000003f0600728c */ /* 0x000fc80008702270 */
[----:B------:R-:W-:-:S04]  /*0210*/  USEL UR13, URZ, 0x1, !UP0 ;  /* 0x000000013f0d7887 */ /* 0x000fc8000c000000 */
[----:B------:R-:W-:Y:S01]  /*0220*/  USEL UR13, UR13, 0x2, UP1 ;  /* 0x000000020d0d7887 */ /* 0x000fe20008800000 */
[----:B0-----:R-:W-:-:S13]  /*0230*/  ISETP.NE.AND P0, PT, R2, RZ, PT ;  /* 0x000000ff0200720c */ /* 0x001fda0003f05270 */
[----:B------:R-:W-:Y:S05]  /*0240*/  @P0 BRA `(.L_x_2) ;  /* 0x0000000000700947 */ /* 0x000fea0003800000 */
[----:B------:R-:W0:Y:S01]  /*0250*/  S2UR UR9, SR_CgaCtaId ;  /* 0x00000000000979c3 */ /* 0x000e220000008800 */
[----:B------:R-:W-:Y:S01]  /*0260*/  UMOV UR4, 0x400 ;  /* 0x0000040000047882 */ /* 0x000fe20000000000 */
[----:B------:R-:W-:Y:S01]  /*0270*/  UMOV UR5, 0x1 ;  /* 0x0000000100057882 */ /* 0x000fe20000000000 */
[----:B------:R-:W-:Y:S01]  /*0280*/  UMOV UR6, 0x100 ;  /* 0x0000010000067882 */ /* 0x000fe20000000000 */
[----:B------:R-:W-:Y:S01]  /*0290*/  ELECT P0, URZ, PT ;  /* 0x00000000003f782f */ /* 0x000fe20003800000 */
[----:B------:R-:W-:-:S04]  /*02a0*/  UIADD3 UR6, -UR6, 0x100000, URZ ;  /* 0x0010000006067890 */ /* 0x000fc8000fffe13f */
[----:B------:R-:W-:Y:S02]  /*02b0*/  USHF.L.U32 UR7, UR6, 0xb, URZ ;  /* 0x0000000b06077899 */ /* 0x000fe4000800063f */
[----:B------:R-:W-:Y:S02]  /*02c0*/  USHF.L.U32 UR6, UR6, 0x1, URZ ;  /* 0x0000000106067899 */ /* 0x000fe4000800063f */
[----:B0-----:R-:W-:Y:S02]  /*02d0*/  ULEA UR9, UR9, UR4, 0x18 ;  /* 0x0000000409097291 */ /* 0x001fe4000f8ec03f */
[----:B------:R-:W-:-:S04]  /*02e0*/  UIADD3 UR4, -UR5, 0x100000, URZ ;  /* 0x0010000005047890 */ /* 0x000fc8000fffe13f */
[----:B------:R-:W-:Y:S02]  /*02f0*/  USHF.L.U32 UR5, UR4, 0xb, URZ ;  /* 0x0000000b04057899 */ /* 0x000fe4000800063f */
[----:B------:R-:W-:Y:S01]  /*0300*/  USHF.L.U32 UR4, UR4, 0x1, URZ ;  /* 0x0000000104047899 */ /* 0x000fe2000800063f */
[----:B------:R-:W0:Y:S11]  /*0310*/  FENCE.VIEW.ASYNC.S ;  /* 0x00000000000073c6 */ /* 0x000e360000000000 */
[----:B0-----:R0:W1:Y:S01]  /*0320*/  SYNCS.EXCH.64 URZ, [UR9], UR4 ;  /* 0x00000004093f75b2 */ /* 0x0010620008000100 */
[----:B------:R0:W2:Y:S01]  /*0330*/  SYNCS.EXCH.64 URZ, [UR9+0x38], UR6 ;  /* 0x00003806093f75b2 */ /* 0x0000a20008000100 */
[----:B------:R0:W3:Y:S01]  /*0340*/  SYNCS.EXCH.64 URZ, [UR9+0x8], UR4 ;  /* 0x00000804093f75b2 */ /* 0x0000e20008000100 */
[----:B------:R0:W4:Y:S01]  /*0350*/  SYNCS.EXCH.64 URZ, [UR9+0x40], UR6 ;  /* 0x00004006093f75b2 */ /* 0x0001220008000100 */
[----:B------:R0:W0:Y:S01]  /*0360*/  SYNCS.EXCH.64 URZ, [UR9+0x10], UR4 ;  /* 0x00001004093f75b2 */ /* 0x0000220008000100 */
        /* <DEDUP_REMOVED lines=9> */
[----:B------:R-:W-:Y:S01]  /*0400*/  NOP ;  /* 0x0000000000007918 */ /* 0x000fe20000000000 */
.L_x_2:
[----:B------:R-:W5:Y:S01]  /*0410*/  SHFL.IDX PT, R0, R0, RZ, 0x1f ;  /* 0x00001fff00007589 */ /* 0x000f6200000e0000 */
[----:B------:R-:W1:Y:S01]  /*0420*/  LDC R2, c[0x0][0x65c] ;  /* 0x00019700ff027b82 */ /* 0x000e620000000800 */
[----:B------:R-:W-:Y:S01]  /*0430*/  ELECT P0, URZ, PT ;  /* 0x00000000003f782f */ /* 0x000fe20003800000 */
[----:B------:R-:W-:Y:S01]  /*0440*/  IMAD.MOV.U32 R3, RZ, RZ, RZ ;  /* 0x000000ffff037224 */ /* 0x000fe200078e00ff */
[----:B0-----:R-:W-:Y:S01]  /*0450*/  UMOV UR4, 0x20 ;  /* 0x0000002000047882 */ /* 0x001fe20000000000 */
[----:B------:R-:W-:Y:S01]  /*0460*/  NOP ;  /* 0x0000000000007918 */ /* 0x000fe20000000000 */
[----:B------:R-:W-:Y:S01]  /*0470*/  NOP ;  /* 0x0000000000007918 */ /* 0x000fe20000000000 */
[----:B-----5:R-:W-:Y:S02]  /*0480*/  ISETP.NE.OR P0, PT, R0, RZ, !P0 ;  /* 0x000000ff0000720c */ /* 0x020fe40004705670 */
[----:B-1----:R-:W-:Y:S01]  /*0490*/  ISETP.NE.AND P4, PT, R2, 0x1, PT ;  /* 0x000000010200780c */ /* 0x002fe20003f85270 */
[----:B------:R-:W0:Y:S01]  /*04a0*/  S2R R0, SR_CTAID.Y ;  /* 0x0000000000007919 */ /* 0x000e220000002600 */
[----:B------:R-:W1:Y:S09]  /*04b0*/  S2R R2, SR_CTAID.X ;  /* 0x0000000000027919 */ /* 0x000e720000002500 */
[----:B------:R-:W-:Y:S01]  /*04c0*/  VOTEU.ALL UP0, P0 ;  /* 0x00000000003f7886 */ /* 0x000fe20000000000 */
[----:B------:R-:W-:Y:S01]  /*04d0*/  VOTEU.ALL UP1, P0 ;  /* 0x00000000003f7886 */ /* 0x000fe20000020000 */
[----:B------:R-:W1:Y:S01]  /*04e0*/  @P4 LDC R7, c[0x0][0x10] ;  /* 0x00000400ff074b82 */ /* 0x000e620000000800 */
[----:B------:R-:W-:-:S02]  /*04f0*/  @P4 IMAD.MOV.U32 R5, RZ, RZ, RZ ;  /* 0x000000ffff054224 */ /* 0x000fc400078e00ff */
[----:B------:R-:W-:Y:S01]  /*0500*/  @P4 IMAD.MOV.U32 R11, RZ, RZ, RZ ;  /* 0x000000ffff0b4224 */ /* 0x000fe200078e00ff */
[----:B------:R-:W-:Y:S01]  /*0510*/  @!UP0 UMOV UR6, 0x400 ;  /* 0x0000040000068882 */ /* 0x000fe20000000000 */
[----:B------:R-:W-:-:S04]  /*0520*/  @!UP0 UIADD3 UR4, -UR4, 0x100000, URZ ;  /* 0x0010000004048890 */ /* 0x000fc8000fffe13f */
[----:B------:R-:W-:Y:S02]  /*0530*/  @!UP0 USHF.L.U32 UR5, UR4, 0xb, URZ ;  /* 0x0000000b04058899 */ /* 0x000fe4000800063f */
[----:B------:R-:W-:Y:S01]  /*0540*/  @!UP0 USHF.L.U32 UR4, UR4, 0x1, URZ ;  /* 0x0000000104048899 */ /* 0x000fe2000800063f */
[----:B------:R-:W5:Y:S08]  /*0550*/  @!P4 LDC R9, c[0x0][0xc] ;  /* 0x00000300ff09cb82 */ /* 0x000f700000000800 */
[----:B------:R-:W2:Y:S01]  /*0560*/  @!UP0 S2UR UR7, SR_CgaCtaId ;  /* 0x00000000000789c3 */ /* 0x000ea20000008800 */
[----:B0-----:R-:W-:-:S04]  /*0570*/  @P4 IMAD.MOV.U32 R4, RZ, RZ, R0 ;  /* 0x000000ffff044224 */ /* 0x001fc800078e0000 */
[----:B-1----:R-:W-:-:S04]  /*0580*/  @P4 IMAD.WIDE.U32 R6, R2, R7, R4 ;  /* 0x0000000702064225 */ /* 0x002fc800078e0004 */
[----:B------:R-:W-:Y:S02]  /*0590*/  @P4 IMAD.MOV.U32 R16, RZ, RZ, R6 ;  /* 0x000000ffff104224 */ /* 0x000fe400078e0006 */
[----:B------:R-:W-:Y:S02]  /*05a0*/  @P4 IMAD.IADD R17, R7, 0x1, R11 ;  /* 0x0000000107114824 */ /* 0x000fe400078e020b */
[----:B-----5:R-:W-:-:S04]  /*05b0*/  @!P4 IMAD.WIDE.U32 R4, R9, R0, R2 ;  /* 0x000000000904c225 */ /* 0x020fc800078e0002 */
[----:B------:R-:W-:Y:S02]  /*05c0*/  @!P4 IMAD.MOV.U32 R16, RZ, RZ, R4 ;  /* 0x000000ffff10c224 */ /* 0x000fe400078e0004 */
[----:B------:R-:W-:Y:S01]  /*05d0*/  @!P4 IMAD.MOV.U32 R17, RZ, RZ, R5 ;  /* 0x000000ffff11c224 */ /* 0x000fe200078e0005 */
[----:B--2---:R-:W-:Y:S02]  /*05e0*/  @!UP0 ULEA UR6, UR7, UR6, 0x18 ;  /* 0x0000000607068291 */ /* 0x004fe4000f8ec03f */
[----:B------:R0:W-:Y:S01]  /*05f0*/  STL [R1+0x7c], R16 ;  /* 0x00007c1001007387 */ /* 0x0001e20000100800 */
[----:B------:R-:W-:-:S03]  /*0600*/  VOTEU.ALL UP0, P0 ;  /* 0x00000000003f7886 */ /* 0x000fc60000000000 */
[----:B------:R0:W-:Y:S04]  /*0610*/  STL [R1+0x78], R17 ;  /* 0x0000781101007387 */ /* 0x0001e80000100800 */
[----:B------:R-:W1:Y:S02]  /*0620*/  FENCE.VIEW.ASYNC.S ;  /* 0x00000000000073c6 */ /* 0x000e640000000000 */
[----:B-1----:R0:W3:Y:S01]  /*0630*/  @!UP0 SYNCS.EXCH.64 URZ, [UR6+0x80], UR4 ;  /* 0x00008004063f85b2 */ /* 0x0020e20008000100 */
[----:B------:R0:W3:Y:S01]  /*0640*/  @!UP1 SYNCS.EXCH.64 URZ, [UR6+0x88], UR4 ;  /* 0x00008804063f95b2 */ /* 0x0000e20008000100 */
[----:B------:R-:W-:Y:S01]  /*0650*/  NOP ;  /* 0x0000000000007918 */ /* 0x000fe20000000000 */
[----:B---34-:R-:W-:Y:S06]  /*0660*/  BAR.SYNC.DEFER_BLOCKING 0x0 ;  /* 0x0000000000007b1d */ /* 0x018fec0000010000 */
[----:B0-----:R-:W-:Y:S05]  /*0670*/  @!P1 BRA `(.L_x_3) ;  /* 0x000000e400489947 */ /* 0x001fea0003800000 */
[----:B------:R-:W-:-:S06]  /*0680*/  UISETP.GT.U32.AND UP0, UPT, UR10, 0x1, UPT ;  /* 0x000000010a00788c */ /* 0x000fcc000bf04070 */
[----:B------:R-:W-:-:S13]  /*0690*/  PLOP3.LUT P0, PT, PT, PT, UP0, 0x80, 0x0 ;  /* 0x000000000000781c */ /* 0x000fda0003f0f008 */
[----:B------:R-:W-:Y:S05]  /*06a0*/  @P0 EXIT ;  /* 0x000000000000094d */ /* 0x000fea0003800000 */
[----:B------:R-:W-:Y:S01]  /*06b0*/  IMAD.MOV.U32 R6, RZ, RZ, -0x1 ;  /* 0xffffffffff067424 */ /* 0x000fe200078e00ff */
[----:B------:R-:W-:Y:S01]  /*06c0*/  ULDC.64 UR4, c[0x0][0x650] ;  /* 0x0001940000047ab9 */ /* 0x000fe20000000a00 */
[----:B------:R-:W-:Y:S01]  /*06d0*/  IMAD.MOV.U32 R5, RZ, RZ, -0x1 ;  /* 0xffffffffff057424 */ /* 0x000fe200078e00ff */
[----:B------:R-:W-:Y:S01]  /*06e0*/  ISETP.GE.U32.AND P0, PT, R16, UR4, PT ;  /* 0x0000000410007c0c */ /* 0x000fe2000bf06070 */
[----:B------:R-:W-:Y:S01]  /*06f0*/  UMOV UR22, 0xffffffff ;  /* 0xffffffff00167882 */ /* 0x000fe20000000000 */
[----:B------:R0:W-:Y:S01]  /*0700*/  STL [R1+0x84], R6 ;  /* 0x0000840601007387 */ /* 0x0001e20000100800 */
[----:B------:R-:W-:Y:S02]  /*0710*/  PRMT R4, RZ, 0x7610, R4 ;  /* 0x00007610ff047816 */ /* 0x000fe40000000004 */
[----:B------:R-:W-:Y:S01]  /*0720*/  ISETP.GE.U32.AND.EX P0, PT, R17, UR5, PT, P0 ;  /* 0x0000000511007c0c */ /* 0x000fe2000bf06100 */
[----:B------:R0:W-:-:S12]  /*0730*/  STL [R1+0x80], R5 ;  /* 0x0000800501007387 */ /* 0x0001d80000100800 */
[----:B0-----:R-:W-:Y:S05]  /*0740*/  @P0 BRA `(.L_x_4) ;  /* 0x0000000400680947 */ /* 0x001fea0003800000 */
[----:B------:R-:W0:Y:S01]  /*0750*/  LDC.64 R12, c[0x0][0x628] ;  /* 0x00018a00ff0c7b82 */ /* 0x000e220000000a00 */
[----:B------:R-:W-:Y:S02]  /*0760*/  IMAD.MOV.U32 R4, RZ, RZ, R16 ;  /* 0x000000ffff047224 */ /* 0x000fe400078e0010 */
[----:B------:R-:W-:-:S05]  /*0770*/  IMAD.MOV.U32 R5, RZ, RZ, R17 ;  /* 0x000000ffff057224 */ /* 0x000fca00078e0011 */
[----:B------:R-:W1:Y:S08]  /*0780*/  LDC R10, c[0x0][0x630] ;  /* 0x00018c00ff0a7b82 */ /* 0x000e700000000800 */
[----:B------:R-:W2:Y:S01]  /*0790*/  LDC.64 R14, c[0x0][0x620] ;  /* 0x00018800ff0e7b82 */ /* 0x000ea20000000a00 */
[----:B0-----:R-:W-:-:S04]  /*07a0*/  ISETP.NE.U32.AND P0, PT, R12, RZ, PT ;  /* 0x000000ff0c00720c */ /* 0x001fc80003f05070 */
[----:B------:R-:W-:-:S13]  /*07b0*/  ISETP.NE.AND.EX P0, PT, R13, RZ, PT, P0 ;  /* 0x000000ff0d00720c */ /* 0x000fda0003f05300 */
[----:B-12---:R-:W-:Y:S05]  /*07c0*/  @!P0 BRA `(.L_x_5) ;  /* 0x0000000000288947 */ /* 0x006fea0003800000 */
[----:B------:R-:W0:Y:S02]  /*07d0*/  LDC R9, c[0x0][0x634] ;  /* 0x00018d00ff097b82 */ /* 0x000e240000000800 */
[----:B0-----:R-:W-:-:S05]  /*07e0*/  IADD3 R9, P0, R16, R9, RZ ;  /* 0x0000000910097210 */ /* 0x001fca0007f1e0ff */
[----:B------:R-:W-:-:S04]  /*07f0*/  IMAD.X R11, RZ, RZ, R17, P0 ;  /* 0x000000ffff0b7224 */ /* 0x000fc800000e0611 */
[----:B------:R-:W-:-:S04]  /*0800*/  IMAD.WIDE.U32 R4, R11, R12, RZ ;  /* 0x0000000c0b047225 */ /* 0x000fc800078e00ff */
[----:B------:R-:W-:-:S04]  /*0810*/  IMAD.WIDE.U32 R6, P0, R9, R13, R4 ;  /* 0x0000000d09067225 */ /* 0x000fc80007800004 */
[----:B------:R-:W-:-:S04]  /*0820*/  IMAD.WIDE.U32 R4, R9, R12, RZ ;  /* 0x0000000c09047225 */ /* 0x000fc800078e00ff */
[----:B------:R-:W-:Y:S01]  /*0830*/  IMAD.X R9, RZ, RZ, RZ, P0 ;  /* 0x000000ffff097224 */ /* 0x000fe200000e06ff */
[----:B------:R-:W-:Y:S01]  /*0840*/  IADD3 RZ, P0, R5, R6, RZ ;  /* 0x0000000605ff7210 */ /* 0x000fe20007f1e0ff */
[----:B------:R-:W-:-:S04]  /*0850*/  IMAD.MOV.U32 R8, RZ, RZ, R7 ;  /* 0x000000ffff087224 */ /* 0x000fc800078e0007 */
[----:B------:R-:W-:-:S08]  /*0860*/  IMAD.WIDE.U32.X R4, R11, R13, R8, P0 ;  /* 0x0000000d0b047225 */ /* 0x000fd000000e0408 */
.L_x_5:
[-CC-:B------:R-:W-:Y:S01]  /*0870*/  SHF.R.U64 R24, R4, R10.reuse, R5.reuse ;  /* 0x0000000a04187219 */ /* 0x180fe20000001205 */
[----:B------:R-:W0:Y:S01]  /*0880*/  LDC R8, c[0x0][0x618] ;  /* 0x00018600ff087b82 */ /* 0x000e220000000800 */
[----:B------:R-:W-:Y:S01]  /*0890*/  SHF.R.U32.HI R4, RZ, R10, R5 ;  /* 0x0000000aff047219 */ /* 0x000fe20000011605 */
[----:B------:R-:W-:Y:S01]  /*08a0*/  ULDC UR4, c[0x0][0x150] ;  /* 0x0000540000047ab9 */ /* 0x000fe20000000800 */
[----:B------:R-:W-:Y:S01]  /*08b0*/  IADD3 R9, P0, RZ, -R24, RZ ;  /* 0x80000018ff097210 */ /* 0x000fe20007f1e0ff */
[----:B------:R-:W-:Y:S01]  /*08c0*/  IMAD.MOV.U32 R5, RZ, RZ, R17 ;  /* 0x000000ffff057224 */ /* 0x000fe200078e0011 */
[----:B------:R-:W-:-:S03]  /*08d0*/  I2FP.F32.U32 R3, R2 ;  /* 0x0000000200037245 */ /* 0x000fc60000201000 */
[----:B------:R-:W1:Y:S01]  /*08e0*/  LDC.64 R18, c[0x0][0x640] ;  /* 0x00019000ff127b82 */ /* 0x000e620000000a00 */
[----:B------:R-:W-:Y:S02]  /*08f0*/  IMAD.X R11, RZ, RZ, ~R4, P0 ;  /* 0x000000ffff0b7224 */ /* 0x000fe400000e0e04 */
[----:B------:R-:W-:Y:S01]  /*0900*/  FMUL R3, R3, UR4 ;  /* 0x0000000403037c20 */ /* 0x000fe20008400000 */
[----:B------:R-:W-:Y:S01]  /*0910*/  IMAD.MOV.U32 R4, RZ, RZ, R16 ;  /* 0x000000ffff047224 */ /* 0x000fe200078e0010 */
[----:B------:R-:W-:Y:S01]  /*0920*/  ULDC UR4, c[0x0][0x154] ;  /* 0x0000550000047ab9 */ /* 0x000fe20000000800 */
[-C--:B------:R-:W-:Y:S02]  /*0930*/  IMAD R6, R11, R14.reuse, RZ ;  /* 0x0000000e0b067224 */ /* 0x080fe400078e02ff */
[C---:B------:R-:W-:Y:S01]  /*0940*/  IMAD.WIDE.U32 R4, R9.reuse, R14, R4 ;  /* 0x0000000e09047225 */ /* 0x040fe200078e0004 */
[----:B------:R-:W2:Y:S01]  /*0950*/  LDC R10, c[0x0][0x608] ;  /* 0x00018200ff0a7b82 */ /* 0x000ea20000000800 */
[----:B------:R-:W3:Y:S02]  /*0960*/  F2I.U32.TRUNC.NTZ R3, R3 ;  /* 0x0000000300037305 */ /* 0x000ee4000020f000 */
[----:B------:R-:W-:-:S04]  /*0970*/  IMAD R9, R9, R15, R6 ;  /* 0x0000000f09097224 */ /* 0x000fc800078e0206 */
[----:B------:R-:W-:Y:S01]  /*0980*/  IMAD.IADD R5, R5, 0x1, R9 ;  /* 0x0000000105057824 */ /* 0x000fe200078e0209 */
[----:B------:R-:W4:Y:S01]  /*0990*/  LDC R7, c[0x0][0x144] ;  /* 0x00005100ff077b82 */ /* 0x000f220000000800 */
[----:B------:R-:W-:-:S03]  /*09a0*/  IMAD.MOV.U32 R9, RZ, RZ, 0x1 ;  /* 0x00000001ff097424 */ /* 0x000fc600078e00ff */
[----:B0-----:R-:W-:Y:S02]  /*09b0*/  SHF.R.U64 R12, R4, R8, R5 ;  /* 0x00000008040c7219 */ /* 0x001fe40000001205 */
[----:B------:R-:W-:Y:S02]  /*09c0*/  I2FP.F32.U32 R4, R0 ;  /* 0x0000000000047245 */ /* 0x000fe40000201000 */
[----:B------:R-:W0:Y:S01]  /*09d0*/  LDC R14, c[0x0][0x658] ;  /* 0x00019600ff0e7b82 */ /* 0x000e220000000800 */
[----:B-1----:R-:W-:Y:S01]  /*09e0*/  ISETP.NE.U32.AND P0, PT, R18, RZ, PT ;  /* 0x000000ff1200720c */ /* 0x002fe20003f05070 */
[----:B---3--:R-:W-:Y:S02]  /*09f0*/  IMAD.MOV R6, RZ, RZ, -R3 ;  /* 0x000000ffff067224 */ /* 0x008fe400078e0a03 */
[----:B------:R-:W-:Y:S01]  /*0a00*/  FMUL R4, R4, UR4 ;  /* 0x0000000404047c20 */ /* 0x000fe20008400000 */
[----:B------:R-:W-:Y:S01]  /*0a10*/  SHF.R.U32.HI R3, RZ, R8, R5 ;  /* 0x00000008ff037219 */ /* 0x000fe20000011605 */
[----:B------:R-:W-:Y:S01]  /*0a20*/  IMAD.MOV.U32 R5, RZ, RZ, -0x1 ;  /* 0xffffffffff057424 */ /* 0x000fe200078e00ff */
[----:B------:R-:W-:Y:S01]  /*0a30*/  ISETP.NE.AND.EX P0, PT, R19, RZ, PT, P0 ;  /* 0x000000ff1300720c */ /* 0x000fe20003f05300 */
[----:B------:R1:W3:Y:S01]  /*0a40*/  F2I.U32.TRUNC.NTZ R11, R4 ;  /* 0x00000004000b7305 */ /* 0x0002e2000020f000 */
[----:B------:R-:W1:Y:S01]  /*0a50*/  LDC R13, c[0x0][0x148] ;  /* 0x00005200ff0d7b82 */ /* 0x000e620000000800 */
[----:B--2---:R-:W-:-:S02]  /*0a60*/  SHF.R.U64 R23, R12, R10, R3 ;  /* 0x0000000a0c177219 */ /* 0x004fc40000001203 */
[----:B------:R-:W-:-:S05]  /*0a70*/  SHF.R.U32.HI R3, RZ, R10, R3 ;  /* 0x0000000aff037219 */ /* 0x000fca0000011603 */
[----:B------:R-:W2:Y:S01]  /*0a80*/  LDC R17, c[0x0][0x600] ;  /* 0x00018000ff117b82 */ /* 0x000ea20000000800 */
[----:B----4-:R-:W-:-:S07]  /*0a90*/  IMAD R8, R7, R6, R2 ;  /* 0x0000000607087224 */ /* 0x010fce00078e0202 */
[----:B------:R-:W4:Y:S01]  /*0aa0*/  LDC R16, c[0x0][0x648] ;  /* 0x00019200ff107b82 */ /* 0x000f220000000800 */
[-C--:B0-----:R-:W-:Y:S02]  /*0ab0*/  SHF.L.U32 R2, R5, R14.reuse, RZ ;  /* 0x0000000e05027219 */ /* 0x081fe400000006ff */
[--C-:B------:R-:W-:Y:S02]  /*0ac0*/  SHF.R.U64 R22, R23, R14, R3.reuse ;  /* 0x0000000e17167219 */ /* 0x100fe40000001203 */
[----:B------:R-:W-:Y:S02]  /*0ad0*/  LOP3.LUT R10, RZ, R2, RZ, 0x33, !PT ;  /* 0x00000002ff0a7212 */ /* 0x000fe400078e33ff */
[-C--:B------:R-:W-:Y:S01]  /*0ae0*/  SHF.R.U32.HI R3, RZ, R14.reuse, R3 ;  /* 0x0000000eff037219 */ /* 0x080fe20000011603 */
[----:B------:R-:W0:Y:S01]  /*0af0*/  LDC R21, c[0x0][0x638] ;  /* 0x00018e00ff157b82 */ /* 0x000e220000000800 */
[----:B------:R-:W-:Y:S01]  /*0b00*/  SHF.L.U32 R9, R9, R14, RZ ;  /* 0x0000000e09097219 */ /* 0x000fe200000006ff */
[----:B------:R-:W-:-:S06]  /*0b10*/  IMAD.MOV.U32 R2, RZ, RZ, R22 ;  /* 0x000000ffff027224 */ /* 0x000fcc00078e0016 */
[----:B------:R-:W0:Y:S01]  /*0b20*/  LDC R20, c[0x0][0x610] ;  /* 0x00018400ff147b82 */ /* 0x000e220000000800 */
[----:B-1-3--:R-:W-:Y:S05]  /*0b30*/  @!P0 BRA `(.L_x_6) ;  /* 0x0000000000288947 */ /* 0x00afea0003800000 */
[----:B------:R-:W1:Y:S02]  /*0b40*/  LDC R7, c[0x0][0x64c] ;  /* 0x00019300ff077b82 */ /* 0x000e640000000800 */
[----:B-1----:R-:W-:-:S05]  /*0b50*/  IADD3 R7, P0, R22, R7, RZ ;  /* 0x0000000716077210 */ /* 0x002fca0007f1e0ff */
        /* <DEDUP_REMOVED lines=8> */
.L_x_6:
[----:B----4-:R-:W-:Y:S01]  /*0be0*/  SHF.R.U64 R2, R2, R16, R3 ;  /* 0x0000001002027219 */ /* 0x010fe20000001203 */
[----:B--2---:R-:W-:Y:S01]  /*0bf0*/  VIADD R3, R17, 0xffffffff ;  /* 0xffffffff11037836 */ /* 0x004fe20000000000 */
[----:B------:R-:W-:Y:S01]  /*0c00*/  LOP3.LUT R10, R23, R10, RZ, 0xc0, !PT ;  /* 0x0000000a170a7212 */ /* 0x000fe200078ec0ff */
[----:B------:R-:W-:Y:S01]  /*0c10*/  IMAD.MOV R11, RZ, RZ, -R11 ;  /* 0x000000ffff0b7224 */ /* 0x000fe200078e0a0b */
[----:B------:R-:W-:Y:S01]  /*0c20*/  R2UR UR22, R24 ;  /* 0x00000000181672ca */ /* 0x000fe200000e0000 */
[----:B------:R-:W-:Y:S01]  /*0c30*/  IMAD.MOV R4, RZ, RZ, -R2 ;  /* 0x000000ffff047224 */ /* 0x000fe200078e0a02 */
[----:B------:R-:W-:Y:S01]  /*0c40*/  LOP3.LUT R3, R12, R3, RZ, 0xc0, !PT ;  /* 0x000000030c037212 */ /* 0x000fe200078ec0ff */
[----:B------:R-:W-:Y:S02]  /*0c50*/  @P4 IMAD R8, R13, R11, R0 ;  /* 0x0000000b0d084224 */ /* 0x000fe400078e0200 */
[----:B------:R-:W-:Y:S02]  /*0c60*/  IMAD R9, R9, R2, R10 ;  /* 0x0000000209097224 */ /* 0x000fe400078e020a */
[----:B0-----:R-:W-:-:S02]  /*0c70*/  IMAD R0, R4, R21, R22 ;  /* 0x0000001504007224 */ /* 0x001fc400078e0216 */
[----:B------:R-:W-:Y:S02]  /*0c80*/  IMAD R8, R9, R20, R8 ;  /* 0x0000001409087224 */ /* 0x000fe400078e0208 */
[----:B------:R-:W-:Y:S02]  /*0c90*/  IMAD R3, R0, R17, R3 ;  /* 0x0000001100037224 */ /* 0x000fe400078e0203 */
[----:B------:R-:W-:-:S03]  /*0ca0*/  IMAD.MOV.U32 R4, RZ, RZ, 0x1 ;  /* 0x00000001ff047424 */ /* 0x000fc600078e00ff */
[----:B------:R-:W-:Y:S02]  /*0cb0*/  SEL R2, R3, R8, !P4 ;  /* 0x0000000803027207 */ /* 0x000fe40006000000 */
[----:B------:R-:W-:-:S03]  /*0cc0*/  SEL R0, R8, R3, !P4 ;  /* 0x0000000308007207 */ /* 0x000fc60006000000 */
[----:B------:R0:W-:Y:S04]  /*0cd0*/  STL [R1+0x80], R2 ;  /* 0x0000800201007387 */ /* 0x0001e80000100800 */
[----:B------:R0:W-:Y:S02]  /*0ce0*/  STL [R1+0x84], R0 ;  /* 0x0000840001007387 */ /* 0x0001e40000100800 */
.L_x_4:
[----:B------:R-:W-:-:S08]  /*0cf0*/  NOP ;  /* 0x0000000000007918 */ /* 0x000fd00000000000 */
[----:B------:R-:W1:Y:S02]  /*0d00*/  USETMAXREG.TRY_ALLOC.CTAPOOL UP0, 0xe8 ;  /* 0x000000e8000079c8 */ /* 0x000e640008000600 */
[----:B-1----:R-:W-:-:S13]  /*0d10*/  PLOP3.LUT P0, PT, PT, PT, UP0, 0x80, 0x0 ;  /* 0x000000000000781c */ /* 0x002fda0003f0f008 */
[----:B------:R-:W-:Y:S05]  /*0d20*/  @!P0 BRA `(.L_x_4) ;  /* 0xfffffffc00f08947 */ /* 0x000fea000383ffff */
[----:B------:R-:W-:Y:S01]  /*0d30*/  ULDC.64 UR4, c[0x0][0x598] ;  /* 0x0001660000047ab9 */ /* 0x000fe20000000a00 */
[----:B------:R-:W-:Y:S01]  /*0d40*/  ULDC.64 UR14, c[0x0][0x208] ;  /* 0x00008200000e7ab9 */ /* 0x000fe20000000a00 */
[----:B------:R-:W-:-:S04]  /*0d50*/  ISETP.NE.U32.AND P0, PT, RZ, UR4, PT ;  /* 0x00000004ff007c0c */ /* 0x000fc8000bf05070 */
[----:B------:R-:W-:-:S13]  /*0d60*/  ISETP.NE.AND.EX P0, PT, RZ, UR5, PT, P0 ;  /* 0x00000005ff007c0c */ /* 0x000fda000bf05300 */
[----:B------:R-:W-:Y:S05]  /*0d70*/  @!P0 BRA `(.L_x_7) ;  /* 0x0000000000208947 */ /* 0x000fea0003800000 */
[----:B0-----:R-:W0:Y:S02]  /*0d80*/  LDC.64 R2, c[0x0][0x598] ;  /* 0x00016600ff027b82 */ /* 0x001e240000000a00 */
[----:B0-----:R-:W2:Y:S02]  /*0d90*/  LDG.E.64 R2, desc[UR14][R2.64] ;  /* 0x0000000e02027981 */ /* 0x001ea4000c1e1b00 */
[----:B--2---:R-:W-:-:S04]  /*0da0*/  ISETP.NE.U32.AND P0, PT, R2, RZ, PT ;  /* 0x000000ff0200720c */ /* 0x004fc80003f05070 */
[----:B------:R-:W-:-:S13]  /*0db0*/  ISETP.NE.AND.EX P0, PT, R3, RZ, PT, P0 ;  /* 0x000000ff0300720c */ /* 0x000fda0003f05300 */
[----:B------:R-:W-:Y:S05]  /*0dc0*/  @!P0 BRA `(.L_x_7) ;  /* 0x00000000000c8947 */ /* 0x000fea0003800000 */
[----:B------:R-:W2:Y:S02]  /*0dd0*/  LD.E R2, desc[UR14][R2.64] ;  /* 0x0000000e02027980 */ /* 0x000ea4000c101900 */
[----:B--2---:R-:W-:Y:S01]  /*0de0*/  R2UR UR20, R2 ;  /* 0x00000000021472ca */ /* 0x004fe200000e0000 */
[----:B------:R-:W-:-:S14]  /*0df0*/  BRA `(.L_x_8) ;  /* 0x0000000000247947 */ /* 0x000fdc0003800000 */
.L_x_7:
[----:B------:R-:W-:Y:S02]  /*0e00*/  ULDC.64 UR4, c[0x0][0x588] ;  /* 0x0001620000047ab9 */ /* 0x000fe40000000a00 */
[----:B------:R-:W-:-:S04]  /*0e10*/  ISETP.NE.U32.AND P0, PT, RZ, UR4, PT ;  /* 0x00000004ff007c0c */ /* 0x000fc8000bf05070 */
[----:B------:R-:W-:-:S13]  /*0e20*/  ISETP.NE.AND.EX P0, PT, RZ, UR5, PT, P0 ;  /* 0x00000005ff007c0c */ /* 0x000fda000bf05300 */
[----:B------:R-:W-:Y:S05]  /*0e30*/  @!P0 BRA `(.L_x_9) ;  /* 0x0000000000108947 */ /* 0x000fea0003800000 */
[----:B0-----:R-:W0:Y:S02]  /*0e40*/  LDC.64 R2, c[0x0][0x588] ;  /* 0x00016200ff027b82 */ /* 0x001e240000000a00 */
[----:B0-----:R-:W2:Y:S02]  /*0e50*/  LDG.E R2, desc[UR14][R2.64] ;  /* 0x0000000e02027981 */ /* 0x001ea4000c1e1900 */
[----:B--2---:R-:W-:Y:S01]  /*0e60*/  R2UR UR20, R2 ;  /* 0x00000000021472ca */ /* 0x004fe200000e0000 */
[----:B------:R-:W-:-:S14]  /*0e70*/  BRA `(.L_x_8) ;  /* 0x0000000000047947 */ /* 0x000fdc0003800000 */
.L_x_9:
[----:B------:R-:W-:-:S05]  /*0e80*/  ULDC UR20, c[0x0][0x580] ;  /* 0x0001600000147ab9 */ /* 0x000fca0000000800 */
.L_x_8:
[----:B------:R-:W-:Y:S02]  /*0e90*/  ULDC.64 UR4, c[0x0][0x5a0] ;  /* 0x0001680000047ab9 */ /* 0x000fe40000000a00 */
        /* <DEDUP_REMOVED lines=11> */
.L_x_10:
        /* <DEDUP_REMOVED lines=8> */
.L_x_12:
[----:B------:R-:W-:-:S05]  /*0fd0*/  ULDC UR21, c[0x0][0x584] ;  /* 0x0001610000157ab9 */ /* 0x000fca0000000800 */
.L_x_11:
[----:B------:R-:W-:-:S13]  /*0fe0*/  LOP3.LUT P0, RZ, R4, 0xff, RZ, 0xc0, !PT ;  /* 0x000000ff04ff7812 */ /* 0x000fda000780c0ff */
[----:B------:R-:W-:Y:S05]  /*0ff0*/  @!P0 EXIT ;  /* 0x000000000000894d */ /* 0x000fea0003800000 */
[----:B------:R-:W-:Y:S01]  /*1000*/  ULDC UR4, c[0x0][0x28c] ;  /* 0x0000a30000047ab9 */ /* 0x000fe20000000800 */
[----:B------:R-:W-:Y:S02]  /*1010*/  ULOP3.LUT UR23, UR13, 0x1, URZ, 0xfc, !UPT ;  /* 0x000000010d177892 */ /* 0x000fe4000f8efc3f */
[----:B------:R-:W-:-:S04]  /*1020*/  UIADD3 UR4, UR4, 0x3f, URZ ;  /* 0x0000003f04047890 */ /* 0x000fc8000fffe03f */
[----:B------:R-:W-:-:S04]  /*1030*/  USHF.R.S32.HI UR5, URZ, 0x1f, UR4 ;  /* 0x0000001f3f057899 */ /* 0x000fc80008011404 */
[----:B------:R-:W-:-:S03]  /*1040*/  ULEA.HI UR5, UR5, UR4, URZ, 0x6 ;  /* 0x0000000405057291 */ /* 0x000fc6000f8f303f */
[----:B------:R-:W-:Y:S01]  /*1050*/  UMOV UR4, URZ ;  /* 0x0000003f00047c82 */ /* 0x000fe20008000000 */
[----:B------:R-:W-:-:S03]  /*1060*/  USHF.R.S32.HI UR9, URZ, 0x6, UR5 ;  /* 0x000000063f097899 */ /* 0x000fc60008011405 */
[----:B------:R-:W-:-:S09]  /*1070*/  UMOV UR5, URZ ;  /* 0x0000003f00057c82 */ /* 0x000fd20008000000 */
.L_x_293:
[----:B0-----:R-:W0:Y:S01]  /*1080*/  S2R R0, SR_TID.X ;  /* 0x0000000000007919 */ /* 0x001e220000002100 */
[----:B-1----:R-:W1:Y:S01]  /*1090*/  S2UR UR17, SR_CgaCtaId ;  /* 0x00000000001179c3 */ /* 0x002e620000008800 */
[----:B------:R-:W-:Y:S01]  /*10a0*/  UMOV UR16, 0x400 ;  /* 0x0000040000107882 */ /* 0x000fe20000000000 */
[----:B------:R-:W-:Y:S01]  /*10b0*/  UMOV UR6, URZ ;  /* 0x0000003f00067c82 */ /* 0x000fe20008000000 */
[----:B------:R-:W-:Y:S01]  /*10c0*/  STL [R1+0x74], RZ ;  /* 0x000074ff01007387 */ /* 0x000fe20000100800 */
[----:B------:R-:W-:Y:S01]  /*10d0*/  UMOV UR7, URZ ;  /* 0x0000003f00077c82 */ /* 0x000fe20008000000 */
[----:B------:R-:W-:Y:S01]  /*10e0*/  UMOV UR8, URZ ;  /* 0x0000003f00087c82 */ /* 0x000fe20008000000 */
[----:B------:R-:W-:Y:S01]  /*10f0*/  CS2R R4, SRZ ;  /* 0x0000000000047805 */ /* 0x000fe2000001ff00 */
[----:B------:R-:W-:Y:S01]  /*1100*/  STL [R1+0x70], RZ ;  /* 0x000070ff01007387 */ /* 0x000fe20000100800 */
[----:B--2---:R-:W2:Y:S01]  /*1110*/  LDC R2, c[0x0][0x28c] ;  /* 0x0000a300ff027b82 */ /* 0x004ea20000000800 */
[----:B------:R-:W-:-:S02]  /*1120*/  CS2R R6, SRZ ;  /* 0x0000000000067805 */ /* 0x000fc4000001ff00 */
[----:B------:R-:W-:Y:S01]  /*1130*/  CS2R R8, SRZ ;  /* 0x0000000000087805 */ /* 0x000fe2000001ff00 */
[----:B------:R-:W-:Y:S01]  /*1140*/  STL [R1+0x6c], RZ ;  /* 0x00006cff01007387 */ /* 0x000fe20000100800 */
[----:B------:R-:W-:Y:S02]  /*1150*/  CS2R R10, SRZ ;  /* 0x00000000000a7805 */ /* 0x000fe4000001ff00 */
[----:B------:R-:W-:Y:S02]  /*1160*/  CS2R R12, SRZ ;  /* 0x00000000000c7805 */ /* 0x000fe4000001ff00 */
[----:B------:R-:W-:Y:S01]  /*1170*/  CS2R R14, SRZ ;  /* 0x00000000000e7805 */ /* 0x000fe2000001ff00 */
[----:B------:R-:W-:Y:S01]  /*1180*/  STL [R1+0x68], RZ ;  /* 0x000068ff01007387 */ /* 0x000fe20000100800 */
[----:B------:R-:W-:Y:S02]  /*1190*/  CS2R R16, SRZ ;  /* 0x0000000000107805 */ /* 0x000fe4000001ff00 */
        /* <DEDUP_REMOVED lines=13> */
[----:B------:R-:W-:Y:S02]  /*1270*/  CS2R R166, SRZ ;  /* 0x0000000000a67805 */ /* 0x000fe4000001ff00 */
[----:B0-----:R-:W-:Y:S01]  /*1280*/  LOP3.LUT R0, R0, 0x80, RZ, 0xc0, !PT ;  /* 0x0000008000007812 */ /* 0x001fe200078ec0ff */
[----:B------:R-:W-:Y:S01]  /*1290*/  STL [R1+0x58], RZ ;  /* 0x000058ff01007387 */ /* 0x000fe20000100800 */
[----:B--2---:R-:W-:-:S02]  /*12a0*/  ISETP.GE.AND P0, PT, R2, 0x1, PT ;  /* 0x000000010200780c */ /* 0x004fc40003f06270 */
[----:B------:R-:W-:Y:S02]  /*12b0*/  CS2R R2, SRZ ;  /* 0x0000000000027805 */ /* 0x000fe4000001ff00 */
[----:B------:R-:W-:Y:S01]  /*12c0*/  SHF.R.U32.HI R0, RZ, 0x7, R0 ;  /* 0x00000007ff007819 */ /* 0x000fe20000011600 */
[----:B------:R-:W-:Y:S01]  /*12d0*/  STL [R1+0x54], RZ ;  /* 0x000054ff01007387 */ /* 0x000fe20000100800 */
[----:B------:R-:W-:Y:S02]  /*12e0*/  CS2R R168, SRZ ;  /* 0x0000000000a87805 */ /* 0x000fe4000001ff00 */
[----:B------:R-:W-:Y:S02]  /*12f0*/  CS2R R170, SRZ ;  /* 0x0000000000aa7805 */ /* 0x000fe4000001ff00 */
[----:B------:R-:W-:Y:S01]  /*1300*/  CS2R R172, SRZ ;  /* 0x0000000000ac7805 */ /* 0x000fe2000001ff00 */
[----:B------:R-:W-:Y:S01]  /*1310*/  STL [R1+0x50], RZ ;  /* 0x000050ff01007387 */ /* 0x000fe20000100800 */
[----:B------:R-:W-:-:S02]  /*1320*/  CS2R R174, SRZ ;  /* 0x0000000000ae7805 */ /* 0x000fc4000001ff00 */
[----:B------:R-:W-:Y:S02]  /*1330*/  CS2R R176, SRZ ;  /* 0x0000000000b07805 */ /* 0x000fe4000001ff00 */
[----:B------:R-:W-:Y:S01]  /*1340*/  CS2R R178, SRZ ;  /* 0x0000000000b27805 */ /* 0x000fe2000001ff00 */
[----:B------:R-:W0:Y:S01]  /*1350*/  SHFL.IDX PT, R0, R0, RZ, 0x1f ;  /* 0x00001fff00007589 */ /* 0x000e2200000e0000 */
[----:B------:R-:W-:Y:S02]  /*1360*/  CS2R R180, SRZ ;  /* 0x0000000000b47805 */ /* 0x000fe4000001ff00 */
[----:B------:R-:W-:Y:S02]  /*1370*/  CS2R R182, SRZ ;  /* 0x0000000000b67805 */ /* 0x000fe4000001ff00 */
[----:B------:R-:W-:Y:S01]  /*1380*/  CS2R R184, SRZ ;  /* 0x0000000000b87805 */ /* 0x000fe2000001ff00 */
[----:B------:R2:W-:Y:S01]  /*1390*/  STL [R1+0x4c], RZ ;  /* 0x00004cff01007387 */ /* 0x0005e20000100800 */
[----:B------:R-:W-:-:S02]  /*13a0*/  CS2R R186, SRZ ;  /* 0x0000000000ba7805 */ /* 0x000fc4000001ff00 */
[----:B------:R-:W-:Y:S02]  /*13b0*/  CS2R R188, SRZ ;  /* 0x0000000000bc7805 */ /* 0x000fe4000001ff00 */
[----:B------:R-:W-:Y:S01]  /*13c0*/  CS2R R190, SRZ ;  /* 0x0000000000be7805 */ /* 0x000fe2000001ff00 */
[----:B------:R2:W-:Y:S01]  /*13d0*/  STL [R1+0x48], RZ ;  /* 0x000048ff01007387 */ /* 0x0005e20000100800 */
        /* <DEDUP_REMOVED lines=14> */
[----:B------:R-:W-:Y:S02]  /*14c0*/  CS2R R214, SRZ ;  /* 0x0000000000d67805 */ /* 0x000fe4000001ff00 */
[----:B0-----:R-:W-:Y:S01]  /*14d0*/  R2UR UR11, R0 ;  /* 0x00000000000b72ca */ /* 0x001fe200000e0000 */
[----:B------:R2:W-:Y:S01]  /*14e0*/  STL [R1+0x38], RZ ;  /* 0x000038ff01007387 */ /* 0x0005e20000100800 */
[----:B------:R-:W-:Y:S01]  /*14f0*/  IMAD.MOV.U32 R0, RZ, RZ, RZ ;  /* 0x000000ffff007224 */ /* 0x000fe200078e00ff */
[----:B------:R-:W-:Y:S02]  /*1500*/  CS2R R216, SRZ ;  /* 0x0000000000d87805 */ /* 0x000fe4000001ff00 */
[----:B------:R-:W-:Y:S01]  /*1510*/  CS2R R218, SRZ ;  /* 0x0000000000da7805 */ /* 0x000fe2000001ff00 */
[----:B------:R2:W-:Y:S01]  /*1520*/  STL [R1+0x34], RZ ;  /* 0x000034ff01007387 */ /* 0x0005e20000100800 */
[----:B------:R-:W-:-:S02]  /*1530*/  CS2R R220, SRZ ;  /* 0x0000000000dc7805 */ /* 0x000fc4000001ff00 */
[----:B------:R-:W-:Y:S02]  /*1540*/  CS2R R222, SRZ ;  /* 0x0000000000de7805 */ /* 0x000fe4000001ff00 */
[----:B------:R-:W-:Y:S01]  /*1550*/  CS2R R224, SRZ ;  /* 0x0000000000e07805 */ /* 0x000fe2000001ff00 */
[----:B------:R2:W-:Y:S01]  /*1560*/  STL [R1+0x30], RZ ;  /* 0x000030ff01007387 */ /* 0x0005e20000100800 */
[----:B------:R-:W-:Y:S01]  /*1570*/  IMAD.MOV.U32 R226, RZ, RZ, RZ ;  /* 0x000000ffffe27224 */ /* 0x000fe200078e00ff */
[----:B------:R-:W-:Y:S01]  /*1580*/  CS2R R88, SRZ ;  /* 0x0000000000587805 */ /* 0x000fe2000001ff00 */
[----:B------:R-:W-:Y:S01]  /*1590*/  IMAD.U32 R227, RZ, RZ, UR4 ;  /* 0x00000004ffe37e24 */ /* 0x000fe2000f8e00ff */
[----:B------:R2:W-:Y:S01]  /*15a0*/  STL [R1+0x2c], RZ ;  /* 0x00002cff01007387 */ /* 0x0005e20000100800 */
[----:B------:R-:W-:Y:S01]  /*15b0*/  ULEA.HI UR10, UR11, UR11, URZ, 0x1 ;  /* 0x0000000b0b0a7291 */ /* 0x000fe2000f8f083f */
[----:B------:R-:W-:Y:S02]  /*15c0*/  CS2R R90, SRZ ;  /* 0x00000000005a7805 */ /* 0x000fe4000001ff00 */
[----:B------:R-:W-:Y:S01]  /*15d0*/  CS2R R92, SRZ ;  /* 0x00000000005c7805 */ /* 0x000fe2000001ff00 */
[----:B------:R2:W-:Y:S01]  /*15e0*/  STL [R1+0x28], RZ ;  /* 0x000028ff01007387 */ /* 0x0005e20000100800 */
[----:B------:R-:W-:Y:S01]  /*15f0*/  ULOP3.LUT UR12, UR10, 0xffffe, URZ, 0xc0, !UPT ;  /* 0x000ffffe0a0c7892 */ /* 0x000fe2000f8ec03f */
[----:B------:R-:W-:Y:S01]  /*1600*/  CS2R R94, SRZ ;  /* 0x00000000005e7805 */ /* 0x000fe2000001ff00 */
[----:B-1----:R-:W-:Y:S01]  /*1610*/  ULEA UR10, UR17, UR16, 0x18 ;  /* 0x00000010110a7291 */ /* 0x002fe2000f8ec03f */
[----:B------:R2:W-:Y:S01]  /*1620*/  STL [R1+0x24], RZ ;  /* 0x000024ff01007387 */ /* 0x0005e20000100800 */
[----:B------:R-:W-:Y:S01]  /*1630*/  UIADD3 UR12, UR11, -UR12, URZ ;  /* 0x8000000c0b0c7290 */ /* 0x000fe2000fffe03f */
[----:B------:R-:W-:-:S02]  /*1640*/  CS2R R96, SRZ ;  /* 0x0000000000607805 */ /* 0x000fc4000001ff00 */
[----:B------:R-:W-:Y:S01]  /*1650*/  CS2R R98, SRZ ;  /* 0x0000000000627805 */ /* 0x000fe2000001ff00 */
[----:B------:R2:W-:Y:S01]  /*1660*/  STL [R1+0x20], RZ ;  /* 0x000020ff01007387 */ /* 0x0005e20000100800 */
[----:B------:R-:W-:Y:S01]  /*1670*/  ULEA UR12, UR12, UR10, 0xc ;  /* 0x0000000a0c0c7291 */ /* 0x000fe2000f8e603f */
[----:B------:R-:W-:Y:S02]  /*1680*/  CS2R R100, SRZ ;  /* 0x0000000000647805 */ /* 0x000fe4000001ff00 */
[----:B------:R-:W-:Y:S01]  /*1690*/  CS2R R102, SRZ ;  /* 0x0000000000667805 */ /* 0x000fe2000001ff00 */
[----:B------:R2:W-:Y:S01]  /*16a0*/  STL [R1+0x1c], RZ ;  /* 0x00001cff01007387 */ /* 0x0005e20000100800 */
[----:B------:R-:W-:Y:S01]  /*16b0*/  UIADD3 UR12, UR12, 0x180, URZ ;  /* 0x000001800c0c7890 */ /* 0x000fe2000fffe03f */
[----:B------:R-:W-:Y:S02]  /*16c0*/  CS2R R104, SRZ ;  /* 0x0000000000687805 */ /* 0x000fe4000001ff00 */
[----:B------:R-:W-:Y:S01]  /*16d0*/  CS2R R106, SRZ ;  /* 0x00000000006a7805 */ /* 0x000fe2000001ff00 */
[----:B------:R2:W-:Y:S01]  /*16e0*/  STL [R1+0x18], RZ ;  /* 0x000018ff01007387 */ /* 0x0005e20000100800 */
[----:B------:R-:W-:Y:S01]  /*16f0*/  USHF.R.U32.HI UR11, URZ, 0x4, UR12 ;  /* 0x000000043f0b7899 */ /* 0x000fe2000801160c */
[----:B------:R-:W-:-:S02]  /*1700*/  CS2R R108, SRZ ;  /* 0x00000000006c7805 */ /* 0x000fc4000001ff00 */
[----:B------:R-:W-:Y:S01]  /*1710*/  CS2R R110, SRZ ;  /* 0x00000000006e7805 */ /* 0x000fe2000001ff00 */
[----:B------:R2:W-:Y:S01]  /*1720*/  STL [R1+0x14], RZ ;  /* 0x000014ff01007387 */ /* 0x0005e20000100800 */
[----:B------:R-:W-:Y:S01]  /*1730*/  ULOP3.LUT UR11, UR11, 0x3fff, URZ, 0xc0, !UPT ;  /* 0x00003fff0b0b7892 */ /* 0x000fe2000f8ec03f */
[----:B------:R-:W-:Y:S01]  /*1740*/  CS2R R112, SRZ ;  /* 0x0000000000707805 */ /* 0x000fe2000001ff00 */
[----:B------:R-:W-:Y:S01]  /*1750*/  UMOV UR12, UR5 ;  /* 0x00000005000c7c82 */ /* 0x000fe20008000000 */
        /* <DEDUP_REMOVED lines=16> */
[----:B------:R2:W-:Y:S01]  /*1860*/  STL [R1], RZ ;  /* 0x000000ff01007387 */ /* 0x0005e20000100800 */
[----:B------:R-:W-:Y:S02]  /*1870*/  CS2R R138, SRZ ;  /* 0x00000000008a7805 */ /* 0x000fe4000001ff00 */
[----:B------:R-:W-:Y:S02]  /*1880*/  CS2R R140, SRZ ;  /* 0x00000000008c7805 */ /* 0x000fe4000001ff00 */
[----:B------:R-:W-:Y:S02]  /*1890*/  CS2R R142, SRZ ;  /* 0x00000000008e7805 */ /* 0x000fe4000001ff00 */
[----:B------:R-:W-:-:S02]  /*18a0*/  CS2R R144, SRZ ;  /* 0x0000000000907805 */ /* 0x000fc4000001ff00 */
[----:B------:R-:W-:Y:S02]  /*18b0*/  CS2R R146, SRZ ;  /* 0x0000000000927805 */ /* 0x000fe4000001ff00 */
[----:B------:R-:W-:Y:S02]  /*18c0*/  CS2R R148, SRZ ;  /* 0x0000000000947805 */ /* 0x000fe4000001ff00 */
[----:B------:R-:W-:Y:S02]  /*18d0*/  CS2R R150, SRZ ;  /* 0x0000000000967805 */ /* 0x000fe4000001ff00 */
[----:B------:R-:W-:Y:S02]  /*18e0*/  CS2R R24, SRZ ;  /* 0x0000000000187805 */ /* 0x000fe4000001ff00 */
[----:B---34-:R-:W-:Y:S02]  /*18f0*/  CS2R R26, SRZ ;  /* 0x00000000001a7805 */ /* 0x018fe4000001ff00 */
[----:B------:R-:W-:-:S02]  /*1900*/  CS2R R28, SRZ ;  /* 0x00000000001c7805 */ /* 0x000fc4000001ff00 */
[----:B------:R-:W-:Y:S02]  /*1910*/  CS2R R30, SRZ ;  /* 0x00000000001e7805 */ /* 0x000fe4000001ff00 */
[----:B------:R-:W-:Y:S02]  /*1920*/  CS2R R32, SRZ ;  /* 0x0000000000207805 */ /* 0x000fe4000001ff00 */
        /* <DEDUP_REMOVED lines=26> */
[----:B------:R-:W-:Y:S01]  /*1ad0*/  CS2R R86, SRZ ;  /* 0x0000000000567805 */ /* 0x000fe2000001ff00 */
[----:B--2---:R-:W-:Y:S06]  /*1ae0*/  @!P0 BRA `(.L_x_13) ;  /* 0x0000001000888947 */ /* 0x004fec0003800000 */
[----:B------:R-:W-:-:S06]  /*1af0*/  UISETP.NE.AND UP0, UPT, UR23, 0x3, UPT ;  /* 0x000000031700788c */ /* 0x000fcc000bf05270 */
[----:B------:R-:W-:-:S13]  /*1b00*/  PLOP3.LUT P1, PT, PT, PT, UP0, 0x80, 0x0 ;  /* 0x000000000000781c */ /* 0x000fda0003f2f008 */
[----:B------:R-:W-:Y:S05]  /*1b10*/  @!P1 BRA `(.L_x_14) ;  /* 0x0000000000049947 */ /* 0x000fea0003800000 */
[----:B------:R-:W-:Y:S01]  /*1b20*/  BPT.TRAP 0x1 ;  /* 0x000000040000795c */ /* 0x000fe20000300000 */
.L_x_14:
[----:B------:R-:W-:Y:S01]  /*1b30*/  ULEA UR6, UR5, UR10, 0x3 ;  /* 0x0000000a05067291 */ /* 0x000fe2000f8e183f */
[----:B------:R-:W-:-:S05]  /*1b40*/  IMAD.U32 R0, RZ, RZ, UR4 ;  /* 0x00000004ff007e24 */ /* 0x000fca000f8e00ff */
[----:B------:R-:W-:-:S04]  /*1b50*/  SHF.L.U32 R0, R0, 0x1f, RZ ;  /* 0x0000001f00007819 */ /* 0x000fc800000006ff */
[----:B------:R0:W1:Y:S01]  /*1b60*/  SYNCS.PHASECHK.TRANS64.TRYWAIT P0, [UR6], R0 ;  /* 0x00000000ff0075a7 */ /* 0x0000620008000146 */
[----:B------:R-:W-:Y:S05]  /*1b70*/  @!P1 BRA `(.L_x_15) ;  /* 0x0000000000049947 */ /* 0x000fea0003800000 */
[----:B------:R-:W-:Y:S01]  /*1b80*/  BPT.TRAP 0x1 ;  /* 0x000000040000795c */ /* 0x000fe20000300000 */
.L_x_15:
[----:B-1----:R-:W-:Y:S05]  /*1b90*/  @P0 BRA `(.L_x_16) ;  /* 0x0000000000080947 */ /* 0x002fea0003800000 */
[----:B------:R-:W1:Y:S02]  /*1ba0*/  SYNCS.PHASECHK.TRANS64.TRYWAIT P0, [UR6], R0 ;  /* 0x00000000ff0075a7 */ /* 0x000e640008000146 */
[----:B-1----:R-:W-:Y:S05]  /*1bb0*/  @!P0 BRA `(.L_x_17) ;  /* 0x000000e800248947 */ /* 0x002fea0003800000 */
.L_x_16:
[----:B------:R-:W-:Y:S01]  /*1bc0*/  UIADD3 UR6, UR10, 0x1c180, URZ ;  /* 0x0001c1800a067890 */ /* 0x000fe2000fffe03f */
[----:B------:R-:W-:Y:S01]  /*1bd0*/  WARPGROUP.ARRIVE ;  /* 0x00000000000079c5 */ /* 0x000fe20000000000 */
[----:B------:R-:W-:Y:S01]  /*1be0*/  ULOP3.LUT UR7, UR11, 0x10000, URZ, 0xfc, !UPT ;  /* 0x000100000b077892 */ /* 0x000fe2000f8efc3f */
[----:B------:R2:W-:Y:S01]  /*1bf0*/  STL [R1+0x74], RZ ;  /* 0x000074ff01007387 */ /* 0x0005e20000100800 */
[----:B------:R-:W-:Y:S01]  /*1c00*/  USHF.R.U32.HI UR6, URZ, 0x4, UR6 ;  /* 0x000000043f067899 */ /* 0x000fe20008011606 */
[----:B01----:R-:W-:Y:S01]  /*1c10*/  IMAD.MOV.U32 R0, RZ, RZ, RZ ;  /* 0x000000ffff007224 */ /* 0x003fe200078e00ff */
[----:B------:R-:W-:Y:S01]  /*1c20*/  ULEA UR7, UR5, UR7, 0xa ;  /* 0x0000000705077291 */ /* 0x000fe2000f8e503f */
[----:B------:R2:W-:Y:S01]  /*1c30*/  STL [R1+0x70], RZ ;  /* 0x000070ff01007387 */ /* 0x0005e20000100800 */
[----:B------:R-:W-:Y:S01]  /*1c40*/  ULOP3.LUT UR6, UR6, 0x3fff, URZ, 0xc0, !UPT ;  /* 0x00003fff06067892 */ /* 0x000fe2000f8ec03f */
[----:B------:R-:W-:Y:S01]  /*1c50*/  CS2R R2, SRZ ;  /* 0x0000000000027805 */ /* 0x000fe2000001ff00 */
[----:B------:R-:W-:Y:S01]  /*1c60*/  UMOV UR17, 0x80000020 ;  /* 0x8000002000117882 */ /* 0x000fe20000000000 */
[----:B------:R-:W-:Y:S01]  /*1c70*/  UMOV UR19, 0x80000020 ;  /* 0x8000002000137882 */ /* 0x000fe20000000000 */
[----:B------:R-:W-:Y:S01]  /*1c80*/  ULOP3.LUT UR6, UR6, 0x10000, URZ, 0xfc, !UPT ;  /* 0x0001000006067892 */ /* 0x000fe2000f8efc3f */
[----:B------:R2:W-:Y:S01]  /*1c90*/  STL [R1+0x6c], RZ ;  /* 0x00006cff01007387 */ /* 0x0005e20000100800 */
[----:B------:R-:W-:Y:S01]  /*1ca0*/  UMOV UR16, UR7 ;  /* 0x0000000700107c82 */ /* 0x000fe20008000000 */
[----:B------:R-:W-:Y:S01]  /*1cb0*/  CS2R R4, SRZ ;  /* 0x0000000000047805 */ /* 0x000fe2000001ff00 */
[----:B------:R-:W-:Y:S01]  /*1cc0*/  ULEA UR8, UR5, UR6, 0x9 ;  /* 0x0000000605087291 */ /* 0x000fe2000f8e483f */
[----:B------:R2:W-:Y:S01]  /*1cd0*/  STL [R1+0x68], RZ ;  /* 0x000068ff01007387 */ /* 0x0005e20000100800 */
[----:B------:R-:W-:Y:S01]  /*1ce0*/  CS2R R6, SRZ ;  /* 0x0000000000067805 */ /* 0x000fe2000001ff00 */
[----:B------:R-:W-:Y:S01]  /*1cf0*/  UMOV UR6, 0x2 ;  /* 0x0000000200067882 */ /* 0x000fe20000000000 */
[----:B------:R-:W-:Y:S01]  /*1d00*/  CS2R R8, SRZ ;  /* 0x0000000000087805 */ /* 0x000fe2000001ff00 */
[----:B------:R2:W-:Y:S01]  /*1d10*/  STL [R1+0x64], RZ ;  /* 0x000064ff01007387 */ /* 0x0005e20000100800 */
[----:B------:R-:W-:Y:S01]  /*1d20*/  CS2R R10, SRZ ;  /* 0x00000000000a7805 */ /* 0x000fe2000001ff00 */
[----:B------:R-:W-:Y:S01]  /*1d30*/  UMOV UR18, UR8 ;  /* 0x0000000800127c82 */ /* 0x000fe20008000000 */
[----:B------:R-:W-:Y:S01]  /*1d40*/  CS2R R12, SRZ ;  /* 0x00000000000c7805 */ /* 0x000fe2000001ff00 */
[----:B------:R-:W-:Y:S01]  /*1d50*/  QGMMA.64x128x32.F32.E5M2.E5M2 R88, gdesc[UR16], RZ, !UPT ;  /* 0x01e00000105879f3 */ /* 0x000fe2000c7038ff */
[----:B------:R-:W-:Y:S01]  /*1d60*/  UIADD3 UR16, UR7, 0x200, URZ ;  /* 0x0000020007107890 */ /* 0x000fe2000fffe03f */
[----:B------:R2:W-:Y:S01]  /*1d70*/  STL [R1+0x60], RZ ;  /* 0x000060ff01007387 */ /* 0x0005e20000100800 */
[----:B------:R-:W-:Y:S01]  /*1d80*/  UMOV UR17, 0x80000020 ;  /* 0x8000002000117882 */ /* 0x000fe20000000000 */
[----:B------:R-:W-:-:S02]  /*1d90*/  CS2R R14, SRZ ;  /* 0x00000000000e7805 */ /* 0x000fc4000001ff00 */
[----:B------:R-:W-:Y:S01]  /*1da0*/  CS2R R16, SRZ ;  /* 0x0000000000107805 */ /* 0x000fe2000001ff00 */
[----:B------:R2:W-:Y:S01]  /*1db0*/  STL [R1+0x5c], RZ ;  /* 0x00005cff01007387 */ /* 0x0005e20000100800 */
[----:B------:R-:W-:Y:S02]  /*1dc0*/  CS2R R18, SRZ ;  /* 0x0000000000127805 */ /* 0x000fe4000001ff00 */
[----:B------:R-:W-:Y:S02]  /*1dd0*/  CS2R R20, SRZ ;  /* 0x0000000000147805 */ /* 0x000fe4000001ff00 */
[----:B------:R-:W-:Y:S01]  /*1de0*/  CS2R R22, SRZ ;  /* 0x0000000000167805 */ /* 0x000fe2000001ff00 */
[----:B------:R2:W-:Y:S01]  /*1df0*/  STL [R1+0x58], RZ ;  /* 0x000058ff01007387 */ /* 0x0005e20000100800 */
[----:B------:R-:W-:Y:S01]  /*1e00*/  CS2R R152, SRZ ;  /* 0x0000000000987805 */ /* 0x000fe2000001ff00 */
[----:B------:R-:W-:Y:S01]  /*1e10*/  QGMMA.64x128x32.F32.E5M2.E5M2 R24, gdesc[UR16], RZ, !UPT ;  /* 0x01e00000101879f3 */ /* 0x000fe2000c7038ff */
[----:B------:R-:W-:Y:S01]  /*1e20*/  UIADD3 UR16, UR7, 0x2, URZ ;  /* 0x0000000207107890 */ /* 0x000fe2000fffe03f */
[----:B------:R2:W-:Y:S01]  /*1e30*/  STL [R1+0x54], RZ ;  /* 0x000054ff01007387 */ /* 0x0005e20000100800 */
[----:B------:R-:W-:Y:S01]  /*1e40*/  UIADD3 UR18, UR8, 0x2, URZ ;  /* 0x0000000208127890 */ /* 0x000fe2000fffe03f */
[----:B------:R-:W-:Y:S01]  /*1e50*/  CS2R R154, SRZ ;  /* 0x00000000009a7805 */ /* 0x000fe2000001ff00 */
[----:B------:R-:W-:Y:S01]  /*1e60*/  UMOV UR17, 0x80000020 ;  /* 0x8000002000117882 */ /* 0x000fe20000000000 */
        /* <DEDUP_REMOVED lines=9> */
[----:B------:R-:W-:Y:S02]  /*1f00*/  CS2R R166, SRZ ;  /* 0x0000000000a67805 */ /* 0x000fe4000001ff00 */
        /* <DEDUP_REMOVED lines=39> */
[----:B------:R-:W-:-:S03]  /*2180*/  IMAD.MOV.U32 R226, RZ, RZ, RZ ;  /* 0x000000ffffe27224 */ /* 0x000fc600078e00ff */
[----:B------:R2:W-:Y:S04]  /*2190*/  STL [R1+0x1c], RZ ;  /* 0x00001cff01007387 */ /* 0x0005e80000100800 */
[----:B------:R2:W-:Y:S04]  /*21a0*/  STL [R1+0x18], RZ ;  /* 0x000018ff01007387 */ /* 0x0005e80000100800 */
[----:B------:R2:W-:Y:S04]  /*21b0*/  STL [R1+0x14], RZ ;  /* 0x000014ff01007387 */ /* 0x0005e80000100800 */
[----:B------:R2:W-:Y:S04]  /*21c0*/  STL [R1+0x10], RZ ;  /* 0x000010ff01007387 */ /* 0x0005e80000100800 */
[----:B------:R2:W-:Y:S04]  /*21d0*/  STL [R1+0xc], RZ ;  /* 0x00000cff01007387 */ /* 0x0005e80000100800 */
[----:B------:R2:W-:Y:S04]  /*21e0*/  STL [R1+0x8], RZ ;  /* 0x000008ff01007387 */ /* 0x0005e80000100800 */
[----:B------:R2:W-:Y:S04]  /*21f0*/  STL [R1+0x4], RZ ;  /* 0x000004ff01007387 */ /* 0x0005e80000100800 */
[----:B------:R2:W-:Y:S01]  /*2200*/  STL [R1], RZ ;  /* 0x000000ff01007387 */ /* 0x0005e20000100800 */
[----:B------:R-:W-:Y:S01]  /*2210*/  QGMMA.64x128x32.F32.E5M2.E5M2 R88, gdesc[UR16], R88 ;  /* 0x01e00000105879f3 */ /* 0x000fe20008703858 */
[----:B------:R-:W-:Y:S01]  /*2220*/  UIADD3 UR16, UR7, 0x202, URZ ;  /* 0x0000020207107890 */ /* 0x000fe2000fffe03f */
[----:B------:R-:W-:-:S02]  /*2230*/  UMOV UR17, 0x80000020 ;  /* 0x8000002000117882 */ /* 0x000fc40000000000 */
[----:B------:R-:W-:Y:S02]  /*2240*/  ULDC UR7, c[0x0][0x50c] ;  /* 0x0001430000077ab9 */ /* 0x000fe40000000800 */
[----:B------:R-:W-:-:S04]  /*2250*/  UISETP.NE.AND UP0, UPT, UR7, 0x2, UPT ;  /* 0x000000020700788c */ /* 0x000fc8000bf05270 */
[----:B------:R-:W-:Y:S02]  /*2260*/  USEL UR7, URZ, 0x1, UP0 ;  /* 0x000000013f077887 */ /* 0x000fe40008000000 */
[----:B------:R-:W-:Y:S04]  /*2270*/  QGMMA.64x128x32.F32.E5M2.E5M2 R24, gdesc[UR16], R24, gsb0 ;  /* 0x01e00000101879f3 */ /* 0x000fe80008003818 */
[----:B------:R-:W-:-:S13]  /*2280*/  ISETP.NE.AND P0, PT, RZ, UR7, PT ;  /* 0x00000007ff007c0c */ /* 0x000fda000bf05270 */
[----:B--2---:R-:W-:Y:S05]  /*2290*/  @!P0 BRA `(.L_x_18) ;  /* 0x0000000800808947 */ /* 0x004fea0003800000 */
[----:B------:R-:W-:Y:S02]  /*22a0*/  WARPGROUP.DEPBAR.LE gsb0, 0x0 ;  /* 0x00008000000079c5 */ /* 0x000fe40000010000 */
[----:B------:R-:W-:-:S01]  /*22b0*/  FADD R227, RZ, R58 ;  /* 0x0000003affe37221 */ /* 0x000fc20000000000 */
[----:B------:R-:W-:Y:S01]  /*22c0*/  FADD R226, RZ, R88 ;  /* 0x00000058ffe27221 */ /* 0x000fe20000000000 */
[----:B------:R-:W-:-:S01]  /*22d0*/  FADD R225, RZ, R89 ;  /* 0x00000059ffe17221 */ /* 0x000fc20000000000 */
[----:B------:R-:W-:Y:S01]  /*22e0*/  FADD R224, RZ, R90 ;  /* 0x0000005affe07221 */ /* 0x000fe20000000000 */
[----:B------:R-:W-:-:S01]  /*22f0*/  FADD R223, RZ, R91 ;  /* 0x0000005bffdf7221 */ /* 0x000fc20000000000 */
[----:B------:R0:W-:Y:S01]  /*2300*/  STL [R1], R227 ;  /* 0x000000e301007387 */ /* 0x0001e20000100800 */
[----:B------:R-:W-:-:S01]  /*2310*/  FADD R222, RZ, R92 ;  /* 0x0000005cffde7221 */ /* 0x000fc20000000000 */
[----:B------:R-:W-:Y:S01]  /*2320*/  FADD R221, RZ, R93 ;  /* 0x0000005dffdd7221 */ /* 0x000fe20000000000 */
[----:B------:R-:W-:-:S01]  /*2330*/  FADD R220, RZ, R94 ;  /* 0x0000005effdc7221 */ /* 0x000fc20000000000 */
[----:B------:R-:W-:Y:S01]  /*2340*/  FADD R219, RZ, R95 ;  /* 0x0000005fffdb7221 */ /* 0x000fe20000000000 */
[----:B------:R-:W-:-:S01]  /*2350*/  FADD R218, RZ, R96 ;  /* 0x00000060ffda7221 */ /* 0x000fc20000000000 */
[----:B------:R-:W-:Y:S01]  /*2360*/  FADD R217, RZ, R97 ;  /* 0x00000061ffd97221 */ /* 0x000fe20000000000 */
[----:B------:R-:W-:-:S01]  /*2370*/  FADD R216, RZ, R98 ;  /* 0x00000062ffd87221 */ /* 0x000fc20000000000 */
[----:B------:R-:W-:Y:S01]  /*2380*/  FADD R215, RZ, R99 ;  /* 0x00000063ffd77221 */ /* 0x000fe20000000000 */
[----:B------:R-:W-:-:S01]  /*2390*/  FADD R214, RZ, R100 ;  /* 0x00000064ffd67221 */ /* 0x000fc20000000000 */
[----:B0-----:R-:W-:Y:S01]  /*23a0*/  FADD R227, RZ, R59 ;  /* 0x0000003bffe37221 */ /* 0x001fe20000000000 */
[----:B------:R-:W-:-:S01]  /*23b0*/  FADD R213, RZ, R101 ;  /* 0x00000065ffd57221 */ /* 0x000fc20000000000 */
[----:B------:R-:W-:Y:S01]  /*23c0*/  FADD R212, RZ, R102 ;  /* 0x00000066ffd47221 */ /* 0x000fe20000000000 */
[----:B------:R-:W-:-:S01]  /*23d0*/  FADD R211, RZ, R103 ;  /* 0x00000067ffd37221 */ /* 0x000fc20000000000 */
[----:B------:R-:W-:Y:S01]  /*23e0*/  FADD R210, RZ, R104 ;  /* 0x00000068ffd27221 */ /* 0x000fe20000000000 */
[----:B------:R0:W-:Y:S01]  /*23f0*/  STL [R1+0x4], R227 ;  /* 0x000004e301007387 */ /* 0x0001e20000100800 */
        /* <DEDUP_REMOVED lines=93> */
[----:B------:R-:W-:Y:S01]  /*29d0*/  UMOV UR6, URZ ;  /* 0x0000003f00067c82 */ /* 0x000fe20008000000 */
[----:B0-----:R-:W-:-:S05]  /*29e0*/  FADD R227, RZ, R66 ;  /* 0x00000042ffe37221 */ /* 0x001fca0000000000 */
[----:B------:R0:W-:Y:S02]  /*29f0*/  STL [R1+0x20], R227 ;  /* 0x000020e301007387 */ /* 0x0001e40000100800 */
        /* <DEDUP_REMOVED lines=42> */
.L_x_18:
[----:B------:R-:W-:-:S04]  /*2ca0*/  UIADD3 UR12, UR5, 0x1, URZ ;  /* 0x00000001050c7890 */ /* 0x000fc8000fffe03f */
[----:B------:R-:W-:-:S04]  /*2cb0*/  UISETP.NE.AND UP0, UPT, UR12, 0x7, UPT ;  /* 0x000000070c00788c */ /* 0x000fc8000bf05270 */
[----:B------:R-:W-:Y:S02]  /*2cc0*/  USEL UR8, URZ, 0x1, UP0 ;  /* 0x000000013f087887 */ /* 0x000fe40008000000 */
[----:B------:R-:W-:Y:S02]  /*2cd0*/  USEL UR12, UR12, URZ, UP0 ;  /* 0x0000003f0c0c7287 */ /* 0x000fe40008000000 */
[----:B------:R-:W-:-:S06]  /*2ce0*/  ULOP3.LUT UR8, UR4, UR8, URZ, 0x3c, !UPT ;  /* 0x0000000804087292 */ /* 0x000fcc000f8e3c3f */
[----:B0-----:R-:W-:Y:S01]  /*2cf0*/  IMAD.U32 R227, RZ, RZ, UR8 ;  /* 0x00000008ffe37e24 */ /* 0x001fe2000f8e00ff */
[----:B------:R-:W-:-:S06]  /*2d00*/  UMOV UR8, 0x1 ;  /* 0x0000000100087882 */ /* 0x000fcc0000000000 */
.L_x_13:
[----:B------:R-:W-:-:S04]  /*2d10*/  UISETP.LT.AND UP0, UPT, UR9, 0x1, UPT ;  /* 0x000000010900788c */ /* 0x000fc8000bf01270 */
[----:B------:R-:W-:-:S04]  /*2d20*/  USEL UR16, UR9, 0x1, UP0 ;  /* 0x0000000109107887 */ /* 0x000fc80008000000 */
[----:B------:R-:W-:-:S04]  /*2d30*/  UIADD3 UR16, UR9, -UR16, URZ ;  /* 0x8000001009107290 */ /* 0x000fc8000fffe03f */
[----:B------:R-:W-:-:S06]  /*2d40*/  UISETP.GE.AND UP0, UPT, UR16, 0x1, UPT ;  /* 0x000000011000788c */ /* 0x000fcc000bf06270 */
[----:B------:R-:W-:-:S13]  /*2d50*/  PLOP3.LUT P0, PT, PT, PT, UP0, 0x80, 0x0 ;  /* 0x000000000000781c */ /* 0x000fda0003f0f008 */
[----:B------:R-:W-:Y:S05]  /*2d60*/  @!P0 BRA `(.L_x_19) ;  /* 0x0000001000a48947 */ /* 0x000fea0003800000 */
[----:B------:R-:W-:Y:S01]  /*2d70*/  IMAD.U32 R228, RZ, RZ, UR16 ;  /* 0x00000010ffe47e24 */ /* 0x000fe2000f8e00ff */
[----:B------:R-:W-:Y:S01]  /*2d80*/  UMOV UR24, UR5 ;  /* 0x0000000500187c82 */ /* 0x000fe20008000000 */
[----:B------:R-:W-:-:S05]  /*2d90*/  ULDC UR25, c[0x0][0x50c] ;  /* 0x0001430000197ab9 */ /* 0x000fca0000000800 */
.L_x_27:
[----:B------:R-:W-:-:S06]  /*2da0*/  UISETP.NE.AND UP0, UPT, UR23, 0x3, UPT ;  /* 0x000000031700788c */ /* 0x000fcc000bf05270 */
[----:B------:R-:W-:-:S13]  /*2db0*/  PLOP3.LUT P1, PT, PT, PT, UP0, 0x80, 0x0 ;  /* 0x000000000000781c */ /* 0x000fda0003f2f008 */
[----:B01----:R-:W-:Y:S05]  /*2dc0*/  @!P1 BRA `(.L_x_20) ;  /* 0x0000000000049947 */ /* 0x003fea0003800000 */
[----:B------:R-:W-:Y:S01]  /*2dd0*/  BPT.TRAP 0x1 ;  /* 0x000000040000795c */ /* 0x000fe20000300000 */
.L_x_20:
[----:B------:R-:W0:Y:S01]  /*2de0*/  S2UR UR16, SR_CgaCtaId ;  /* 0x00000000001079c3 */ /* 0x000e220000008800 */
[----:B------:R-:W-:Y:S01]  /*2df0*/  UMOV UR10, 0x400 ;  /* 0x00000400000a7882 */ /* 0x000fe20000000000 */
[----:B------:R-:W-:Y:S01]  /*2e00*/  SHF.L.U32 R229, R227, 0x1f, RZ ;  /* 0x0000001fe3e57819 */ /* 0x000fe200000006ff */
[----:B0-----:R-:W-:-:S04]  /*2e10*/  ULEA UR10, UR16, UR10, 0x18 ;  /* 0x0000000a100a7291 */ /* 0x001fc8000f8ec03f */
[----:B------:R-:W-:-:S09]  /*2e20*/  ULEA UR16, UR12, UR10, 0x3 ;  /* 0x0000000a0c107291 */ /* 0x000fd2000f8e183f */
[----:B------:R0:W1:Y:S01]  /*2e30*/  SYNCS.PHASECHK.TRANS64.TRYWAIT P0, [UR16], R229 ;  /* 0x000000e5ff0075a7 */ /* 0x0000620008000150 */
[----:B------:R-:W-:Y:S05]  /*2e40*/  @!P1 BRA `(.L_x_21) ;  /* 0x0000000000049947 */ /* 0x000fea0003800000 */
[----:B------:R-:W-:Y:S01]  /*2e50*/  BPT.TRAP 0x1 ;  /* 0x000000040000795c */ /* 0x000fe20000300000 */
.L_x_21:
[----:B-1----:R-:W-:Y:S05]  /*2e60*/  @P0 BRA `(.L_x_22) ;  /* 0x0000000000080947 */ /* 0x002fea0003800000 */
[----:B------:R-:W1:Y:S02]  /*2e70*/  SYNCS.PHASECHK.TRANS64.TRYWAIT P0, [UR16], R229 ;  /* 0x000000e5ff0075a7 */ /* 0x000e640008000150 */
[----:B-1----:R-:W-:Y:S05]  /*2e80*/  @!P0 BRA `(.L_x_23) ;  /* 0x000000d400888947 */ /* 0x002fea0003800000 */
.L_x_22:
[----:B------:R-:W-:Y:S01]  /*2e90*/  UIADD3 UR16, UR10, 0x1c180, URZ ;  /* 0x0001c1800a107890 */ /* 0x000fe2000fffe03f */
[----:B------:R-:W-:Y:S01]  /*2ea0*/  WARPGROUP.ARRIVE ;  /* 0x00000000000079c5 */ /* 0x000fe20000000000 */
[----:B------:R-:W-:Y:S02]  /*2eb0*/  UISETP.NE.AND UP0, UPT, UR7, URZ, UPT ;  /* 0x0000003f0700728c */ /* 0x000fe4000bf05270 */
[----:B------:R-:W-:Y:S02]  /*2ec0*/  USHF.R.U32.HI UR16, URZ, 0x4, UR16 ;  /* 0x000000043f107899 */ /* 0x000fe40008011610 */
[----:B------:R-:W-:Y:S02]  /*2ed0*/  USEL UR8, UR8, URZ, !UP0 ;  /* 0x0000003f08087287 */ /* 0x000fe4000c000000 */
[----:B------:R-:W-:Y:S02]  /*2ee0*/  ULOP3.LUT UR16, UR16, 0x3fff, URZ, 0xc0, !UPT ;  /* 0x00003fff10107892 */ /* 0x000fe4000f8ec03f */
[----:B------:R-:W-:-:S02]  /*2ef0*/  UISETP.NE.U32.AND UP0, UPT, UR8, URZ, UPT ;  /* 0x0000003f0800728c */ /* 0x000fc4000bf05070 */
[----:B------:R-:W-:Y:S02]  /*2f00*/  ULOP3.LUT UR7, UR11, 0x10000, URZ, 0xfc, !UPT ;  /* 0x000100000b077892 */ /* 0x000fe4000f8efc3f */
[----:B------:R-:W-:Y:S02]  /*2f10*/  ULOP3.LUT UR8, UR16, 0x10000, URZ, 0xfc, !UPT ;  /* 0x0001000010087892 */ /* 0x000fe4000f8efc3f */
[----:B------:R-:W-:Y:S02]  /*2f20*/  ULEA UR7, UR12, UR7, 0xa ;  /* 0x000000070c077291 */ /* 0x000fe4000f8e503f */
[----:B------:R-:W-:Y:S01]  /*2f30*/  ULEA UR8, UR12, UR8, 0x9 ;  /* 0x000000080c087291 */ /* 0x000fe2000f8e483f */
[----:B------:R-:W-:Y:S01]  /*2f40*/  UMOV UR17, 0x80000020 ;  /* 0x8000002000117882 */ /* 0x000fe20000000000 */
[----:B------:R-:W-:Y:S01]  /*2f50*/  UMOV UR19, 0x80000020 ;  /* 0x8000002000137882 */ /* 0x000fe20000000000 */
[----:B------:R-:W-:Y:S02]  /*2f60*/  UIADD3 UR6, UR6, 0x2, URZ ;  /* 0x0000000206067890 */ /* 0x000fe4000fffe03f */
[----:B------:R-:W-:-:S02]  /*2f70*/  UMOV UR16, UR7 ;  /* 0x0000000700107c82 */ /* 0x000fc40008000000 */
[----:B------:R-:W-:Y:S02]  /*2f80*/  UMOV UR18, UR8 ;  /* 0x0000000800127c82 */ /* 0x000fe40008000000 */
[----:B------:R-:W-:Y:S01]  /*2f90*/  QGMMA.64x128x32.F32.E5M2.E5M2 R88, gdesc[UR16], R88, UP0 ;  /* 0x01e00000105879f3 */ /* 0x000fe2000bf03858 */
[----:B------:R-:W-:Y:S01]  /*2fa0*/  UIADD3 UR16, UR7, 0x200, URZ ;  /* 0x0000020007107890 */ /* 0x000fe2000fffe03f */
[----:B------:R-:W-:-:S10]  /*2fb0*/  UMOV UR17, 0x80000020 ;  /* 0x8000002000117882 */ /* 0x000fd40000000000 */
[----:B------:R-:W-:Y:S01]  /*2fc0*/  QGMMA.64x128x32.F32.E5M2.E5M2 R24, gdesc[UR16], R24, UP0 ;  /* 0x01e00000101879f3 */ /* 0x000fe2000bf03818 */
[----:B------:R-:W-:Y:S02]  /*2fd0*/  UIADD3 UR16, UR7, 0x2, URZ ;  /* 0x0000000207107890 */ /* 0x000fe4000fffe03f */
[----:B------:R-:W-:Y:S01]  /*2fe0*/  UIADD3 UR18, UR8, 0x2, URZ ;  /* 0x0000000208127890 */ /* 0x000fe2000fffe03f */
[----:B------:R-:W-:Y:S01]  /*2ff0*/  UMOV UR17, 0x80000020 ;  /* 0x8000002000117882 */ /* 0x000fe20000000000 */
[----:B------:R-:W-:Y:S01]  /*3000*/  UMOV UR19, 0x80000020 ;  /* 0x8000002000137882 */ /* 0x000fe20000000000 */
[----:B------:R-:W-:-:S06]  /*3010*/  UISETP.NE.AND UP0, UPT, UR6, UR25, UPT ;  /* 0x000000190600728c */ /* 0x000fcc000bf05270 */
[----:B------:R-:W-:Y:S01]  /*3020*/  QGMMA.64x128x32.F32.E5M2.E5M2 R88, gdesc[UR16], R88 ;  /* 0x01e00000105879f3 */ /* 0x000fe20008703858 */
[----:B------:R-:W-:Y:S01]  /*3030*/  UIADD3 UR16, UR7, 0x202, URZ ;  /* 0x0000020207107890 */ /* 0x000fe2000fffe03f */
[----:B------:R-:W-:Y:S01]  /*3040*/  UMOV UR17, 0x80000020 ;  /* 0x8000002000117882 */ /* 0x000fe20000000000 */
[----:B------:R-:W-:-:S06]  /*3050*/  USEL UR7, URZ, 0x1, UP0 ;  /* 0x000000013f077887 */ /* 0x000fcc0008000000 */
[----:B------:R-:W-:-:S03]  /*3060*/  ISETP.NE.AND P0, PT, RZ, UR7, PT ;  /* 0x00000007ff007c0c */ /* 0x000fc6000bf05270 */
[----:B------:R-:W-:Y:S03]  /*3070*/  QGMMA.64x128x32.F32.E5M2.E5M2 R24, gdesc[UR16], R24, gsb0 ;  /* 0x01e00000101879f3 */ /* 0x000fe60008003818 */
[----:B------:R-:W-:-:S07]  /*3080*/  WARPGROUP.DEPBAR.LE gsb0, 0x1 ;  /* 0x00008000000079c5 */ /* 0x000fce0000010100 */
[----:B------:R-:W-:Y:S05]  /*3090*/  @!P0 BRA `(.L_x_24) ;  /* 0x0000000c00808947 */ /* 0x000fea0003800000 */
[----:B------:R-:W-:Y:S02]  /*30a0*/  WARPGROUP.DEPBAR.LE gsb0, 0x0 ;  /* 0x00008000000079c5 */ /* 0x000fe40000010000 */
[----:B------:R-:W-:-:S01]  /*30b0*/  FADD R226, R88, R226 ;  /* 0x000000e258e27221 */ /* 0x000fc20000000000 */
[----:B------:R-:W-:Y:S01]  /*30c0*/  FADD R225, R89, R225 ;  /* 0x000000e159e17221 */ /* 0x000fe20000000000 */
[----:B------:R1:W-:Y:S01]  /*30d0*/  STL [R1+0x88], R227 ;  /* 0x000088e301007387 */ /* 0x0003e20000100800 */
[----:B------:R-:W-:-:S01]  /*30e0*/  FADD R224, R90, R224 ;  /* 0x000000e05ae07221 */ /* 0x000fc20000000000 */
[----:B------:R-:W-:Y:S01]  /*30f0*/  FADD R223, R91, R223 ;  /* 0x000000df5bdf7221 */ /* 0x000fe20000000000 */
[----:B------:R-:W-:-:S01]  /*3100*/  FADD R222, R92, R222 ;  /* 0x000000de5cde7221 */ /* 0x000fc20000000000 */
[----:B------:R-:W-:Y:S01]  /*3110*/  FADD R221, R93, R221 ;  /* 0x000000dd5ddd7221 */ /* 0x000fe20000000000 */
[----:B-1----:R-:W2:Y:S04]  /*3120*/  LDL.LU R227, [R1+0x30] ;  /* 0x0000300001e37983 */ /* 0x002ea80000300800 */
[----:B------:R1:W-:Y:S01]  /*3130*/  STL [R1+0x8c], R226 ;  /* 0x00008ce201007387 */ /* 0x0003e20000100800 */
[----:B------:R-:W-:-:S01]  /*3140*/  FADD R220, R94, R220 ;  /* 0x000000dc5edc7221 */ /* 0x000fc20000000000 */
[----:B------:R-:W-:-:S02]  /*3150*/  FADD R219, R95, R219 ;  /* 0x000000db5fdb7221 */ /* 0x000fc40000000000 */
[----:B-1----:R-:W3:Y:S04]  /*3160*/  LDL.LU R226, [R1+0x2c] ;  /* 0x00002c0001e27983 */ /* 0x002ee80000300800 */
[----:B------:R1:W-:Y:S01]  /*3170*/  STL [R1+0x90], R225 ;  /* 0x000090e101007387 */ /* 0x0003e20000100800 */
[----:B------:R-:W-:-:S03]  /*3180*/  FADD R218, R96, R218 ;  /* 0x000000da60da7221 */ /* 0x000fc60000000000 */
[----:B-1----:R-:W4:Y:S04]  /*3190*/  LDL.LU R225, [R1+0x28] ;  /* 0x0000280001e17983 */ /* 0x002f280000300800 */
        /* <DEDUP_REMOVED lines=9> */
[----:B------:R1:W-:Y:S04]  /*3230*/  STL [R1+0xa0], R221 ;  /* 0x0000a0dd01007387 */ /* 0x0003e80000100800 */
        /* <DEDUP_REMOVED lines=12> */
[----:B-1----:R-:W4:Y:S01]  /*3300*/  LDL.LU R215, [R1] ;  /* 0x0000000001d77983 */ /* 0x002f220000300800 */
[----:B------:R-:W-:-:S01]  /*3310*/  FADD R214, R100, R214 ;  /* 0x000000d664d67221 */ /* 0x000fc20000000000 */
[----:B------:R-:W-:Y:S01]  /*3320*/  FADD R213, R101, R213 ;  /* 0x000000d565d57221 */ /* 0x000fe20000000000 */
[----:B------:R-:W-:-:S01]  /*3330*/  FADD R212, R102, R212 ;  /* 0x000000d466d47221 */ /* 0x000fc20000000000 */
[----:B------:R-:W-:Y:S01]  /*3340*/  FADD R211, R103, R211 ;  /* 0x000000d367d37221 */ /* 0x000fe20000000000 */
[----:B------:R-:W-:-:S01]  /*3350*/  FADD R210, R104, R210 ;  /* 0x000000d268d27221 */ /* 0x000fc20000000000 */
[----:B------:R-:W-:Y:S01]  /*3360*/  STL [R1+0xbc], R214 ;  /* 0x0000bcd601007387 */ /* 0x000fe20000100800 */
        /* <DEDUP_REMOVED lines=11> */
[----:B------:R1:W-:Y:S01]  /*3420*/  STL [R1+0xc8], R211 ;  /* 0x0000c8d301007387 */ /* 0x0003e20000100800 */
[----:B------:R-:W-:-:S01]  /*3430*/  FADD R200, R114, R200 ;  /* 0x000000c872c87221 */ /* 0x000fc20000000000 */
[----:B------:R-:W-:Y:S01]  /*3440*/  FADD R199, R115, R199 ;  /* 0x000000c773c77221 */ /* 0x000fe20000000000 */
        /* <DEDUP_REMOVED lines=69> */
[----:B-----5:R-:W-:Y:S01]  /*38a0*/  FADD R0, R57, R0 ;  /* 0x0000000039007221 */ /* 0x020fe20000000000 */
[----:B--2---:R-:W-:-:S01]  /*38b0*/  FADD R227, R70, R227 ;  /* 0x000000e346e37221 */ /* 0x004fc20000000000 */
[----:B---3--:R-:W-:Y:S01]  /*38c0*/  FADD R226, R69, R226 ;  /* 0x000000e245e27221 */ /* 0x008fe20000000000 */
[----:B----4-:R-:W-:-:S01]  /*38d0*/  FADD R225, R68, R225 ;  /* 0x000000e144e17221 */ /* 0x010fc20000000000 */
        /* <DEDUP_REMOVED lines=9> */
[----:B------:R-:W-:-:S05]  /*3970*/  FADD R215, R58, R215 ;  /* 0x000000d73ad77221 */ /* 0x000fca0000000000 */
[----:B------:R2:W-:Y:S04]  /*3980*/  STL [R1], R215 ;  /* 0x000000d701007387 */ /* 0x0005e80000100800 */
[----:B------:R3:W-:Y:S04]  /*3990*/  STL [R1+0x4], R216 ;  /* 0x000004d801007387 */ /* 0x0007e80000100800 */
        /* <DEDUP_REMOVED lines=8> */
[----:B-1----:R-:W4:Y:S04]  /*3a20*/  LDL.LU R211, [R1+0x34] ;  /* 0x0000340001d37983 */ /* 0x002f280000300800 */
[----:B------:R1:W-:Y:S04]  /*3a30*/  STL [R1+0x28], R225 ;  /* 0x000028e101007387 */ /* 0x0003e80000100800 */
[----:B------:R-:W4:Y:S04]  /*3a40*/  LDL.LU R212, [R1+0x38] ;  /* 0x0000380001d47983 */ /* 0x000f280000300800 */
[----:B------:R1:W-:Y:S04]  /*3a50*/  STL [R1+0x2c], R226 ;  /* 0x00002ce201007387 */ /* 0x0003e80000100800 */
[----:B------:R-:W4:Y:S04]  /*3a60*/  LDL.LU R213, [R1+0x3c] ;  /* 0x00003c0001d57983 */ /* 0x000f280000300800 */
[----:B------:R1:W-:Y:S04]  /*3a70*/  STL [R1+0x30], R227 ;  /* 0x000030e301007387 */ /* 0x0003e80000100800 */
[----:B------:R-:W4:Y:S04]  /*3a80*/  LDL.LU R214, [R1+0x40] ;  /* 0x0000400001d67983 */ /* 0x000f280000300800 */
[----:B--2---:R-:W2:Y:S04]  /*3a90*/  LDL.LU R215, [R1+0x44] ;  /* 0x0000440001d77983 */ /* 0x004ea80000300800 */
[----:B---3--:R-:W3:Y:S04]  /*3aa0*/  LDL.LU R216, [R1+0x48] ;  /* 0x0000480001d87983 */ /* 0x008ee80000300800 */
[----:B----4-:R-:W4:Y:S04]  /*3ab0*/  LDL.LU R217, [R1+0x4c] ;  /* 0x00004c0001d97983 */ /* 0x010f280000300800 */
[----:B0-----:R-:W4:Y:S04]  /*3ac0*/  LDL.LU R218, [R1+0x50] ;  /* 0x0000500001da7983 */ /* 0x001f280000300800 */
[----:B------:R-:W4:Y:S04]  /*3ad0*/  LDL.LU R219, [R1+0x54] ;  /* 0x0000540001db7983 */ /* 0x000f280000300800 */
[----:B------:R-:W4:Y:S04]  /*3ae0*/  LDL.LU R220, [R1+0x58] ;  /* 0x0000580001dc7983 */ /* 0x000f280000300800 */
[----:B------:R-:W4:Y:S04]  /*3af0*/  LDL.LU R221, [R1+0x5c] ;  /* 0x00005c0001dd7983 */ /* 0x000f280000300800 */
[----:B------:R-:W4:Y:S04]  /*3b00*/  LDL.LU R222, [R1+0x60] ;  /* 0x0000600001de7983 */ /* 0x000f280000300800 */
[----:B------:R-:W4:Y:S04]  /*3b10*/  LDL.LU R223, [R1+0x64] ;  /* 0x0000640001df7983 */ /* 0x000f280000300800 */
[----:B------:R-:W4:Y:S04]  /*3b20*/  LDL.LU R224, [R1+0x68] ;  /* 0x0000680001e07983 */ /* 0x000f280000300800 */
[----:B-1----:R-:W4:Y:S04]  /*3b30*/  LDL.LU R225, [R1+0x6c] ;  /* 0x00006c0001e17983 */ /* 0x002f280000300800 */
[----:B------:R-:W4:Y:S04]  /*3b40*/  LDL.LU R226, [R1+0x70] ;  /* 0x0000700001e27983 */ /* 0x000f280000300800 */
[----:B------:R-:W4:Y:S01]  /*3b50*/  LDL.LU R227, [R1+0x74] ;  /* 0x0000740001e37983 */ /* 0x000f220000300800 */
[----:B------:R-:W-:-:S05]  /*3b60*/  FADD R211, R71, R211 ;  /* 0x000000d347d37221 */ /* 0x000fca0000000000 */
[----:B------:R0:W-:Y:S01]  /*3b70*/  STL [R1+0x34], R211 ;  /* 0x000034d301007387 */ /* 0x0001e20000100800 */
[----:B------:R-:W-:-:S03]  /*3b80*/  FADD R212, R72, R212 ;  /* 0x000000d448d47221 */ /* 0x000fc60000000000 */
[----:B0-----:R1:W5:Y:S01]  /*3b90*/  LDL.LU R211, [R1+0xc8] ;  /* 0x0000c80001d37983 */ /* 0x0013620000300800 */
[----:B------:R-:W-:-:S03]  /*3ba0*/  FADD R213, R73, R213 ;  /* 0x000000d549d57221 */ /* 0x000fc60000000000 */
[----:B------:R0:W-:Y:S01]  /*3bb0*/  STL [R1+0x38], R212 ;  /* 0x000038d401007387 */ /* 0x0001e20000100800 */
[----:B------:R-:W-:-:S01]  /*3bc0*/  FADD R214, R74, R214 ;  /* 0x000000d64ad67221 */ /* 0x000fc20000000000 */
[----:B--2---:R-:W-:Y:S02]  /*3bd0*/  FADD R215, R75, R215 ;  /* 0x000000d74bd77221 */ /* 0x004fe40000000000 */
[----:B0-----:R1:W5:Y:S01]  /*3be0*/  LDL.LU R212, [R1+0xc4] ;  /* 0x0000c40001d47983 */ /* 0x0013620000300800 */
[----:B---3--:R-:W-:-:S03]  /*3bf0*/  FADD R216, R76, R216 ;  /* 0x000000d84cd87221 */ /* 0x008fc60000000000 */
[----:B------:R0:W-:Y:S01]  /*3c00*/  STL [R1+0x3c], R213 ;  /* 0x00003cd501007387 */ /* 0x0001e20000100800 */
[----:B----4-:R-:W-:-:S03]  /*3c10*/  FADD R217, R77, R217 ;  /* 0x000000d94dd97221 */ /* 0x010fc60000000000 */
[----:B0-----:R1:W5:Y:S01]  /*3c20*/  LDL.LU R213, [R1+0xc0] ;  /* 0x0000c00001d57983 */ /* 0x0013620000300800 */
[----:B------:R-:W-:-:S03]  /*3c30*/  FADD R218, R78, R218 ;  /* 0x000000da4eda7221 */ /* 0x000fc60000000000 */
[----:B------:R0:W-:Y:S01]  /*3c40*/  STL [R1+0x40], R214 ;  /* 0x000040d601007387 */ /* 0x0001e20000100800 */
[----:B------:R-:W-:-:S01]  /*3c50*/  FADD R219, R79, R219 ;  /* 0x000000db4fdb7221 */ /* 0x000fc20000000000 */
[----:B------:R-:W-:Y:S02]  /*3c60*/  FADD R220, R80, R220 ;  /* 0x000000dc50dc7221 */ /* 0x000fe40000000000 */
[----:B0-----:R1:W5:Y:S04]  /*3c70*/  LDL.LU R214, [R1+0xbc] ;  /* 0x0000bc0001d67983 */ /* 0x0013680000300800 */
[----:B------:R0:W-:Y:S01]  /*3c80*/  STL [R1+0x44], R215 ;  /* 0x000044d701007387 */ /* 0x0001e20000100800 */
[----:B------:R-:W-:-:S01]  /*3c90*/  FADD R221, R81, R221 ;  /* 0x000000dd51dd7221 */ /* 0x000fc20000000000 */
[----:B------:R-:W-:-:S02]  /*3ca0*/  FADD R222, R82, R222 ;  /* 0x000000de52de7221 */ /* 0x000fc40000000000 */
[----:B0-----:R1:W5:Y:S04]  /*3cb0*/  LDL.LU R215, [R1+0xb8] ;  /* 0x0000b80001d77983 */ /* 0x0013680000300800 */
[----:B------:R0:W-:Y:S01]  /*3cc0*/  STL [R1+0x48], R216 ;  /* 0x000048d801007387 */ /* 0x0001e20000100800 */
[----:B------:R-:W-:-:S03]  /*3cd0*/  FADD R223, R83, R223 ;  /* 0x000000df53df7221 */ /* 0x000fc60000000000 */
        /* <DEDUP_REMOVED lines=13> */
[----:B------:R0:W-:Y:S04]  /*3db0*/  STL [R1+0x5c], R221 ;  /* 0x00005cdd01007387 */ /* 0x0001e80000100800 */
        /* <DEDUP_REMOVED lines=12> */
[----:B0-----:R1:W5:Y:S01]  /*3e80*/  LDL.LU R227, [R1+0x88] ;  /* 0x0000880001e37983 */ /* 0x0013620000300800 */
[----:B------:R-:W-:-:S05]  /*3e90*/  UMOV UR6, URZ ;  /* 0x0000003f00067c82 */ /* 0x000fca0008000000 */
.L_x_24:
[----:B------:R-:W-:Y:S05]  /*3ea0*/  @!P1 BRA `(.L_x_25) ;  /* 0x0000000000049947 */ /* 0x000fea0003800000 */
[----:B------:R-:W-:Y:S01]  /*3eb0*/  BPT.TRAP 0x1 ;  /* 0x000000040000795c */ /* 0x000fe20000300000 */
.L_x_25:
[----:B------:R-:W-:Y:S02]  /*3ec0*/  UISETP.GT.U32.AND UP0, UPT, UR13, 0x1, UPT ;  /* 0x000000010d00788c */ /* 0x000fe4000bf04070 */
[----:B------:R-:W-:-:S04]  /*3ed0*/  ULEA UR8, UR24, UR10, 0x3 ;  /* 0x0000000a18087291 */ /* 0x000fc8000f8e183f */
[----:B------:R-:W-:Y:S01]  /*3ee0*/  UIADD3 UR8, UR8, 0x38, URZ ;  /* 0x0000003808087890 */ /* 0x000fe2000fffe03f */
[----:B------:R-:W-:-:S03]  /*3ef0*/  PLOP3.LUT P0, PT, PT, PT, UP0, 0x80, 0x0 ;  /* 0x000000000000781c */ /* 0x000fc60003f0f008 */
[----:B------:R-:W-:-:S09]  /*3f00*/  UPRMT UR8, URZ, 0x654, UR8 ;  /* 0x000006543f087896 */ /* 0x000fd20008000008 */
[----:B------:R-:W-:Y:S01]  /*3f10*/  SYNCS.ARRIVE.TRANS64.RED.A1T0 RZ, [UR8], RZ ;  /* 0x000000ffffff79a7 */ /* 0x000fe20008100408 */
[----:B------:R-:W-:Y:S05]  /*3f20*/  @P0 BRA `(.L_x_26) ;  /* 0x0000000000040947 */ /* 0x000fea0003800000 */
[----:B------:R-:W-:Y:S01]  /*3f30*/  BPT.TRAP 0x1 ;  /* 0x000000040000795c */ /* 0x000fe20000300000 */
.L_x_26:
[----:B------:R-:W-:Y:S01]  /*3f40*/  UIADD3 UR12, UR12, 0x1, URZ ;  /* 0x000000010c0c7890 */ /* 0x000fe2000fffe03f */
[C---:B------:R-:W-:Y:S01]  /*3f50*/  ISETP.GT.AND P0, PT, R228.reuse, 0x1, PT ;  /* 0x00000001e400780c */ /* 0x040fe20003f04270 */
[----:B------:R-:W-:Y:S01]  /*3f60*/  UIADD3 UR24, UR24, 0x1, URZ ;  /* 0x0000000118187890 */ /* 0x000fe2000fffe03f */
[----:B------:R-:W-:Y:S01]  /*3f70*/  VIADD R228, R228, 0xffffffff ;  /* 0xffffffffe4e47836 */ /* 0x000fe20000000000 */
[----:B------:R-:W-:Y:S02]  /*3f80*/  UISETP.NE.AND UP0, UPT, UR12, 0x7, UPT ;  /* 0x000000070c00788c */ /* 0x000fe4000bf05270 */
[----:B------:R-:W-:Y:S02]  /*3f90*/  UISETP.NE.AND UP1, UPT, UR24, 0x7, UPT ;  /* 0x000000071800788c */ /* 0x000fe4000bf25270 */
[----:B------:R-:W-:Y:S02]  /*3fa0*/  USEL UR8, URZ, 0x1, UP0 ;  /* 0x000000013f087887 */ /* 0x000fe40008000000 */
[----:B------:R-:W-:-:S02]  /*3fb0*/  USEL UR12, UR12, URZ, UP0 ;  /* 0x0000003f0c0c7287 */ /* 0x000fc40008000000 */
[----:B------:R-:W-:Y:S02]  /*3fc0*/  USEL UR24, UR24, URZ, UP1 ;  /* 0x0000003f18187287 */ /* 0x000fe40008800000 */
[----:B-----5:R-:W-:Y:S01]  /*3fd0*/  LOP3.LUT R227, R227, UR8, RZ, 0x3c, !PT ;  /* 0x00000008e3e37c12 */ /* 0x020fe2000f8e3cff */
[----:B------:R-:W-:Y:S01]  /*3fe0*/  UMOV UR8, 0x1 ;  /* 0x0000000100087882 */ /* 0x000fe20000000000 */
[----:B------:R-:W-:Y:S08]  /*3ff0*/  @P0 BRA `(.L_x_27) ;  /* 0xffffffec00680947 */ /* 0x000ff0000383ffff */
.L_x_19:
[----:B------:R-:W-:-:S04]  /*4000*/  UISETP.NE.AND UP0, UPT, UR6, URZ, UPT ;  /* 0x0000003f0600728c */ /* 0x000fc8000bf05270 */
[----:B------:R-:W-:-:S06]  /*4010*/  USEL UR6, URZ, 0x1, !UP0 ;  /* 0x000000013f067887 */ /* 0x000fcc000c000000 */
[----:B------:R-:W-:-:S13]  /*4020*/  ISETP.NE.AND P0, PT, RZ, UR6, PT ;  /* 0x00000006ff007c0c */ /* 0x000fda000bf05270 */
[----:B------:R-:W-:Y:S05]  /*4030*/  @!P0 BRA `(.L_x_28) ;  /* 0x0000000c00dc8947 */ /* 0x000fea0003800000 */
[----:B------:R-:W2:Y:S04]  /*4040*/  LDL.LU R227, [R1+0x74] ;  /* 0x0000740001e37983 */ /* 0x000ea80000300800 */
[----:B--2---:R2:W-:Y:S04]  /*4050*/  STL [R1+0x88], R227 ;  /* 0x000088e301007387 */ /* 0x0045e80000100800 */
[----:B--2---:R-:W2:Y:S04]  /*4060*/  LDL.LU R227, [R1+0x70] ;  /* 0x0000700001e37983 */ /* 0x004ea80000300800 */
        /* <DEDUP_REMOVED lines=55> */
[----:B--2---:R-:W2:Y:S01]  /*43e0*/  LDL.LU R227, [R1] ;  /* 0x0000000001e37983 */ /* 0x004ea20000300800 */
[----:B------:R-:W-:-:S02]  /*43f0*/  WARPGROUP.DEPBAR.LE gsb0, 0x0 ;  /* 0x00008000000079c5 */ /* 0x000fc40000010000 */
[----:B------:R-:W-:Y:S01]  /*4400*/  FADD R226, R88, R226 ;  /* 0x000000e258e27221 */ /* 0x000fe20000000000 */
        /* <DEDUP_REMOVED lines=97> */
[----:B--2---:R-:W-:-:S05]  /*4a20*/  FADD R227, R58, R227 ;  /* 0x000000e33ae37221 */ /* 0x004fca0000000000 */
[----:B------:R2:W-:Y:S04]  /*4a30*/  STL [R1], R227 ;  /* 0x000000e301007387 */ /* 0x0005e80000100800 */
[----:B--2---:R-:W2:Y:S02]  /*4a40*/  LDL.LU R227, [R1+0xf8] ;  /* 0x0000f80001e37983 */ /* 0x004ea40000300800 */
[----:B--2---:R-:W-:-:S05]  /*4a50*/  FADD R227, R59, R227 ;  /* 0x000000e33be37221 */ /* 0x004fca0000000000 */
[----:B------:R2:W-:Y:S04]  /*4a60*/  STL [R1+0x4], R227 ;  /* 0x000004e301007387 */ /* 0x0005e80000100800 */
        /* <DEDUP_REMOVED lines=83> */
[----:B------:R2:W-:Y:S02]  /*4fa0*/  STL [R1+0x74], R227 ;  /* 0x000074e301007387 */ /* 0x0005e40000100800 */
.L_x_28:
[----:B------:R-:W-:Y:S02]  /*4fb0*/  WARPGROUP.DEPBAR.LE gsb0, 0x0 ;  /* 0x00008000000079c5 */ /* 0x000fe40000010000 */
[----:B------:R-:W3:Y:S02]  /*4fc0*/  LDC R24, c[0x0][0x28c] ;  /* 0x0000a300ff187b82 */ /* 0x000ee40000000800 */
[----:B---3--:R-:W-:-:S13]  /*4fd0*/  ISETP.GE.AND P0, PT, R24, 0x1, PT ;  /* 0x000000011800780c */ /* 0x008fda0003f06270 */
[----:B------:R-:W-:Y:S05]  /*4fe0*/  @!P0 BRA `(.L_x_29) ;  /* 0x0000000000508947 */ /* 0x000fea0003800000 */
[----:B------:R-:W-:-:S06]  /*4ff0*/  UISETP.NE.AND UP0, UPT, UR23, 0x3, UPT ;  /* 0x000000031700788c */ /* 0x000fcc000bf05270 */
[----:B------:R-:W-:-:S13]  /*5000*/  PLOP3.LUT P0, PT, PT, PT, UP0, 0x80, 0x0 ;  /* 0x000000000000781c */ /* 0x000fda0003f0f008 */
[----:B------:R-:W-:Y:S05]  /*5010*/  @!P0 BRA `(.L_x_30) ;  /* 0x0000000000048947 */ /* 0x000fea0003800000 */
[----:B------:R-:W-:Y:S01]  /*5020*/  BPT.TRAP 0x1 ;  /* 0x000000040000795c */ /* 0x000fe20000300000 */
.L_x_30:
[----:B------:R-:W-:-:S04]  /*5030*/  UISETP.LT.AND UP0, UPT, UR9, 0x1, UPT ;  /* 0x000000010900788c */ /* 0x000fc8000bf01270 */
[----:B------:R-:W-:Y:S02]  /*5040*/  USEL UR8, UR9, 0x1, UP0 ;  /* 0x0000000109087887 */ /* 0x000fe40008000000 */
[----:B------:R-:W-:Y:S02]  /*5050*/  UISETP.GT.U32.AND UP0, UPT, UR13, 0x1, UPT ;  /* 0x000000010d00788c */ /* 0x000fe4000bf04070 */
[----:B------:R-:W-:-:S04]  /*5060*/  UIADD3 UR8, UR5, UR9, -UR8 ;  /* 0x0000000905087290 */ /* 0x000fc8000fffe808 */
[----:B------:R-:W-:Y:S01]  /*5070*/  UIMAD.WIDE.U32 UR6, UR8, 0x24924925, URZ ;  /* 0x24924925080678a5 */ /* 0x000fe2000f8e003f */
[----:B------:R-:W-:-:S03]  /*5080*/  PLOP3.LUT P0, PT, PT, PT, UP0, 0x80, 0x0 ;  /* 0x000000000000781c */ /* 0x000fc60003f0f008 */
[----:B------:R-:W-:-:S04]  /*5090*/  UIADD3 UR6, UR8, -UR7, URZ ;  /* 0x8000000708067290 */ /* 0x000fc8000fffe03f */
[----:B------:R-:W-:-:S04]  /*50a0*/  ULEA.HI UR6, UR6, UR7, URZ, 0x1f ;  /* 0x0000000706067291 */ /* 0x000fc8000f8ff83f */
[----:B------:R-:W-:-:S04]  /*50b0*/  USHF.R.U32.HI UR6, URZ, 0x2, UR6 ;  /* 0x000000023f067899 */ /* 0x000fc80008011606 */
[----:B------:R-:W-:-:S04]  /*50c0*/  UIMAD UR6, UR6, -0x7, UR8 ;  /* 0xfffffff9060678a4 */ /* 0x000fc8000f8e0208 */
[----:B------:R-:W-:-:S04]  /*50d0*/  ULEA UR6, UR6, UR10, 0x3 ;  /* 0x0000000a06067291 */ /* 0x000fc8000f8e183f */
[----:B------:R-:W-:-:S04]  /*50e0*/  UIADD3 UR6, UR6, 0x38, URZ ;  /* 0x0000003806067890 */ /* 0x000fc8000fffe03f */
[----:B------:R-:W-:-:S09]  /*50f0*/  UPRMT UR6, URZ, 0x654, UR6 ;  /* 0x000006543f067896 */ /* 0x000fd20008000006 */
[----:B------:R-:W-:Y:S01]  /*5100*/  SYNCS.ARRIVE.TRANS64.RED.A1T0 RZ, [UR6], RZ ;  /* 0x000000ffffff79a7 */ /* 0x000fe20008100406 */
[----:B------:R-:W-:Y:S05]  /*5110*/  @P0 BRA `(.L_x_29) ;  /* 0x0000000000040947 */ /* 0x000fea0003800000 */
[----:B------:R-:W-:Y:S01]  /*5120*/  BPT.TRAP 0x1 ;  /* 0x000000040000795c */ /* 0x000fe20000300000 */
.L_x_29:
[----:B------:R3:W-:Y:S01]  /*5130*/  STL [R1+0x8c], R2 ;  /* 0x00008c0201007387 */ /* 0x0007e20000100800 */
[----:B------:R-:W4:Y:S01]  /*5140*/  LDC R29, c[0x0][0x288] ;  /* 0x0000a200ff1d7b82 */ /* 0x000f220000000800 */
[----:B------:R-:W-:Y:S02]  /*5150*/  UIADD3 UR8, UR9, UR5, URZ ;  /* 0x0000000509087290 */ /* 0x000fe4000fffe03f */
[----:B------:R-:W-:Y:S01]  /*5160*/  USHF.R.S32.HI UR10, URZ, 0x1f, UR22 ;  /* 0x0000001f3f0a7899 */ /* 0x000fe20008011416 */
[----:B------:R-:W-:Y:S01]  /*5170*/  ULDC UR12, c[0x0][0x284] ;  /* 0x0000a100000c7ab9 */ /* 0x000fe20000000800 */
[----:B------:R-:W-:Y:S01]  /*5180*/  UISETP.GE.U32.AND UP1, UPT, UR9, 0x7, UPT ;  /* 0x000000070900788c */ /* 0x000fe2000bf26070 */
[----:B------:R-:W-:Y:S01]  /*5190*/  ULDC.64 UR16, c[0x0][0x5d0] ;  /* 0x0001740000107ab9 */ /* 0x000fe20000000a00 */
[----:B---3--:R-:W3:Y:S04]  /*51a0*/  LDL.LU R2, [R1+0x80] ;  /* 0x0000800001027983 */ /* 0x008ee80000300800 */
[----:B------:R0:W-:Y:S04]  /*51b0*/  STL [R1+0x88], R0 ;  /* 0x0000880001007387 */ /* 0x0001e80000100800 */
[----:B--2---:R-:W2:Y:S01]  /*51c0*/  LDL.LU R227, [R1+0x84] ;  /* 0x0000840001e37983 */ /* 0x004ea20000300800 */
[----:B0-----:R-:W0:Y:S02]  /*51d0*/  S2R R0, SR_TID.X ;  /* 0x0000000000007919 */ /* 0x001e240000002100 */
[----:B0-----:R-:W-:-:S02]  /*51e0*/  SHF.R.U32.HI R25, RZ, 0x2, R0 ;  /* 0x00000002ff197819 */ /* 0x001fc40000011600 */
[----:B------:R-:W-:Y:S02]  /*51f0*/  LOP3.LUT R26, R0, 0x60, RZ, 0xc0, !PT ;  /* 0x00000060001a7812 */ /* 0x000fe400078ec0ff */
[----:B------:R-:W-:Y:S02]  /*5200*/  SHF.R.U32.HI R24, RZ, 0x7, R0 ;  /* 0x00000007ff187819 */ /* 0x000fe40000011600 */
[----:B------:R-:W-:Y:S02]  /*5210*/  LOP3.LUT R25, R25, 0x7, RZ, 0xc0, !PT ;  /* 0x0000000719197812 */ /* 0x000fe400078ec0ff */
[----:B------:R-:W-:Y:S02]  /*5220*/  SHF.R.U32.HI R28, RZ, 0x1, R26 ;  /* 0x00000001ff1c7819 */ /* 0x000fe4000001161a */
[----:B------:R-:W-:Y:S02]  /*5230*/  LOP3.LUT R24, R24, 0x1, RZ, 0xc0, !PT ;  /* 0x0000000118187812 */ /* 0x000fe400078ec0ff */
[----:B------:R-:W-:Y:S01]  /*5240*/  IADD3 R27, RZ, -R28, -R25 ;  /* 0x8000001cff1b7210 */ /* 0x000fe20007ffe819 */
[----:B------:R-:W-:-:S02]  /*5250*/  IMAD.SHL.U32 R32, R0, 0x2, RZ ;  /* 0x0000000200207824 */ /* 0x000fc400078e00ff */
[C---:B------:R-:W-:Y:S02]  /*5260*/  IMAD.SHL.U32 R26, R24.reuse, 0x40, RZ ;  /* 0x00000040181a7824 */ /* 0x040fe400078e00ff */
[----:B------:R-:W-:Y:S01]  /*5270*/  IMAD R42, R24, -0x40, R27 ;  /* 0xffffffc0182a7824 */ /* 0x000fe200078e021b */
[----:B------:R-:W-:Y:S01]  /*5280*/  LOP3.LUT R24, R0, 0x3, RZ, 0xc0, !PT ;  /* 0x0000000300187812 */ /* 0x000fe200078ec0ff */
[----:B---3--:R-:W-:Y:S02]  /*5290*/  IMAD.SHL.U32 R41, R2, 0x80, RZ ;  /* 0x0000008002297824 */ /* 0x008fe400078e00ff */
[----:B------:R0:W5:Y:S04]  /*52a0*/  LDL.LU R2, [R1+0x8c] ;  /* 0x00008c0001027983 */ /* 0x0001680000300800 */
[----:B------:R0:W5:Y:S01]  /*52b0*/  LDL.LU R0, [R1+0x88] ;  /* 0x0000880001007983 */ /* 0x0001620000300800 */
[----:B------:R-:W-:Y:S01]  /*52c0*/  LOP3.LUT R43, R26, 0x40, R25, 0xe2, !PT ;  /* 0x000000401a2b7812 */ /* 0x000fe200078ee219 */
[----:B------:R-:W-:Y:S01]  /*52d0*/  UISETP.GT.U32.AND UP0, UPT, UR8, 0x6, UPT ;  /* 0x000000060800788c */ /* 0x000fe2000bf04070 */
[----:B--2---:R-:W-:Y:S01]  /*52e0*/  IMAD.SHL.U32 R25, R227, 0x100, RZ ;  /* 0x00000100e3197824 */ /* 0x004fe200078e00ff */
[----:B------:R-:W-:Y:S01]  /*52f0*/  UIMAD.WIDE.U32 UR6, UR8, 0x24924925, URZ ;  /* 0x24924925080678a5 */ /* 0x000fe2000f8e003f */
[C---:B----4-:R-:W-:Y:S01]  /*5300*/  ISETP.GE.AND P0, PT, R41.reuse, R29, PT ;  /* 0x0000001d2900720c */ /* 0x050fe20003f06270 */
[----:B------:R-:W-:Y:S01]  /*5310*/  UISETP.LT.U32.AND UP0, UPT, UR9, 0x7, UP0 ;  /* 0x000000070900788c */ /* 0x000fe20008701070 */
[----:B------:R-:W-:Y:S01]  /*5320*/  LOP3.LUT R32, R41, 0x6, R32, 0xf8, !PT ;  /* 0x0000000629207812 */ /* 0x000fe200078ef820 */
[----:B------:R-:W-:Y:S01]  /*5330*/  UIADD3 UR5, UR8, -UR7, URZ ;  /* 0x8000000708057290 */ /* 0x000fe2000fffe03f */
[----:B------:R-:W-:Y:S01]  /*5340*/  ISETP.GE.OR P0, PT, R25, UR12, P0 ;  /* 0x0000000c19007c0c */ /* 0x000fe20008706670 */
[----:B------:R-:W-:Y:S01]  /*5350*/  UIMAD UR6, UR10, UR16, URZ ;  /* 0x000000100a0672a4 */ /* 0x000fe2000f8e023f */
[----:B------:R-:W-:Y:S01]  /*5360*/  SHF.R.S32.HI R33, RZ, 0x1f, R32 ;  /* 0x0000001fff217819 */ /* 0x000fe20000011420 */
[----:B------:R-:W-:Y:S01]  /*5370*/  USEL UR11, URZ, 0x1, !UP0 ;  /* 0x000000013f0b7887 */ /* 0x000fe2000c000000 */
[----:B------:R-:W-:Y:S01]  /*5380*/  IMAD.U32 R27, RZ, RZ, UR16 ;  /* 0x00000010ff1b7e24 */ /* 0x000fe2000f8e00ff */
[----:B------:R-:W-:-:S02]  /*5390*/  ULEA.HI UR5, UR5, UR7, URZ, 0x1f ;  /* 0x0000000705057291 */ /* 0x000fc4000f8ff83f */
[----:B------:R-:W-:Y:S02]  /*53a0*/  UIMAD UR6, UR22, UR17, UR6 ;  /* 0x00000011160672a4 */ /* 0x000fe4000f8e0206 */
[----:B------:R-:W-:Y:S01]  /*53b0*/  IMAD.WIDE.U32 R26, R27, UR22, R32 ;  /* 0x000000161b1a7c25 */ /* 0x000fe2000f8e0020 */
[----:B------:R-:W-:Y:S02]  /*53c0*/  ULOP3.LUT UR4, UR4, UR11, URZ, 0x3c, !UPT ;  /* 0x0000000b04047292 */ /* 0x000fe4000f8e3c3f */
[----:B------:R-:W-:Y:S01]  /*53d0*/  USHF.R.U32.HI UR5, URZ, 0x2, UR5 ;  /* 0x000000023f057899 */ /* 0x000fe20008011605 */
[----:B------:R-:W-:Y:S01]  /*53e0*/  IMAD.WIDE R38, R227, 0x100, RZ ;  /* 0x00000100e3267825 */ /* 0x000fe200078e02ff */
[----:B------:R-:W-:Y:S02]  /*53f0*/  IADD3 R42, -R25, UR12, R42 ;  /* 0x0000000c192a7c10 */ /* 0x000fe4000fffe12a */
[----:B------:R-:W-:Y:S01]  /*5400*/  @UP1 ULOP3.LUT UR4, UR4, 0x1, UR5, 0x78, !UPT ;  /* 0x0000000104041892 */ /* 0x000fe2000f8e7805 */
[----:B------:R-:W-:Y:S01]  /*5410*/  IMAD R24, R24, -0x2, R29 ;  /* 0xfffffffe18187824 */ /* 0x000fe200078e021d */
[----:B------:R-:W-:Y:S01]  /*5420*/  UIMAD UR5, UR5, -0x7, UR8 ;  /* 0xfffffff9050578a4 */ /* 0x000fe2000f8e0208 */
[----:B------:R-:W-:Y:S01]  /*5430*/  VIADD R27, R27, UR6 ;  /* 0x000000061b1b7c36 */ /* 0x000fe20008000000 */
[----:B------:R-:W-:Y:S01]  /*5440*/  LOP3.LUT R43, R38, R43, R28, 0xfe, !PT ;  /* 0x0000002b262b7212 */ /* 0x000fe200078efe1c */
[----:B------:R-:W-:-:S02]  /*5450*/  IMAD.IADD R41, R24, 0x1, -R41 ;  /* 0x0000000118297824 */ /* 0x000fc400078e0a29 */
[----:B------:R-:W-:Y:S01]  /*5460*/  IMAD.MOV.U32 R40, RZ, RZ, -0x1 ;  /* 0xffffffffff287424 */ /* 0x000fe200078e00ff */
[----:B0-----:R-:W-:Y:S06]  /*5470*/  @P0 BRA `(.L_x_31) ;  /* 0x0000008c00fc0947 */ /* 0x001fec0003800000 */
[----:B------:R-:W0:Y:S01]  /*5480*/  LDC.64 R28, c[0x0][0x5c8] ;  /* 0x00017200ff1c7b82 */ /* 0x000e220000000a00 */
[----:B------:R-:W-:Y:S01]  /*5490*/  ULDC.64 UR6, c[0x0][0x5c0] ;  /* 0x0001700000067ab9 */ /* 0x000fe20000000a00 */
[----:B------:R-:W-:Y:S01]  /*54a0*/  BSSY B0, `(.L_x_31) ;  /* 0x00008fc000007945 */ /* 0x000fe20003800000 */
[-C--:B0-----:R-:W-:Y:S01]  /*54b0*/  IMAD R24, R39, R28.reuse, RZ ;  /* 0x0000001c27187224 */ /* 0x081fe200078e02ff */
[----:B------:R-:W-:Y:S01]  /*54c0*/  SHF.L.U64.HI R34, R28, 0x3, R29 ;  /* 0x000000031c227819 */ /* 0x000fe2000001021d */
[----:B------:R-:W-:-:S04]  /*54d0*/  IMAD.WIDE.U32 R26, R43, R28, R26 ;  /* 0x0000001c2b1a7225 */ /* 0x000fc800078e001a */
[----:B------:R-:W-:Y:S01]  /*54e0*/  IMAD R25, R43, R29, R24 ;  /* 0x0000001d2b197224 */ /* 0x000fe200078e0218 */
[----:B------:R-:W-:Y:S01]  /*54f0*/  IADD3 R24, P3, R26, UR6, RZ ;  /* 0x000000061a187c10 */ /* 0x000fe2000ff7e0ff */
[C---:B------:R-:W-:Y:S01]  /*5500*/  IMAD.SHL.U32 R35, R28.reuse, 0x8, RZ ;  /* 0x000000081c237824 */ /* 0x040fe200078e00ff */
[----:B------:R-:W-:Y:S01]  /*5510*/  LEA R30, P2, R28, R26, 0x7 ;  /* 0x0000001a1c1e7211 */ /* 0x000fe200078438ff */
[----:B------:R-:W-:-:S03]  /*5520*/  IMAD.IADD R27, R27, 0x1, R25 ;  /* 0x000000011b1b7824 */ /* 0x000fc600078e0219 */
[----:B------:R-:W-:Y:S02]  /*5530*/  IADD3 R26, P1, P0, R26, UR6, R35 ;  /* 0x000000061a1a7c10 */ /* 0x000fe4000f83e023 */
[----:B------:R-:W-:Y:S02]  /*5540*/  IADD3.X R25, R27, UR7, RZ, P3, !PT ;  /* 0x000000071b197c10 */ /* 0x000fe40009ffe4ff */
[----:B------:R-:W-:Y:S02]  /*5550*/  FSETP.NEU.AND P3, PT, RZ, UR21, PT ;  /* 0x00000015ff007c0b */ /* 0x000fe4000bf6d000 */
[----:B------:R-:W-:Y:S02]  /*5560*/  LEA.HI.X R31, R28, R27, R29, 0x7, P2 ;  /* 0x0000001b1c1f7211 */ /* 0x000fe400010f3c1d */
[C---:B------:R-:W-:Y:S02]  /*5570*/  IADD3 R28, P2, R30.reuse, UR6, RZ ;  /* 0x000000061e1c7c10 */ /* 0x040fe4000ff5e0ff */
[----:B------:R-:W-:-:S02]  /*5580*/  IADD3 R30, P5, P6, R30, UR6, R35 ;  /* 0x000000061e1e7c10 */ /* 0x000fc4000febe023 */
[----:B------:R-:W-:Y:S02]  /*5590*/  IADD3.X R29, R31, UR7, RZ, P2, !PT ;  /* 0x000000071f1d7c10 */ /* 0x000fe400097fe4ff */
[--C-:B------:R-:W-:Y:S02]  /*55a0*/  IADD3.X R27, R27, UR7, R34.reuse, P1, P0 ;  /* 0x000000071b1b7c10 */ /* 0x100fe40008fe0422 */
[----:B------:R-:W-:Y:S01]  /*55b0*/  IADD3.X R31, R31, UR7, R34, P5, P6 ;  /* 0x000000071f1f7c10 */ /* 0x000fe2000afec422 */
[----:B------:R-:W-:Y:S06]  /*55c0*/  @!P3 BRA `(.L_x_32) ;  /* 0x0000006c001cb947 */ /* 0x000fec0003800000 */
[----:B------:R-:W-:Y:S01]  /*55d0*/  ULDC.64 UR16, c[0x0][0x5b8] ;  /* 0x00016e0000107ab9 */ /* 0x000fe20000000a00 */
[----:B------:R-:W-:Y:S01]  /*55e0*/  ISETP.GE.AND P0, PT, R42, 0x1, PT ;  /* 0x000000012a00780c */ /* 0x000fe20003f06270 */
[----:B------:R-:W-:Y:S02]  /*55f0*/  UIMAD UR6, UR10, UR16, URZ ;  /* 0x000000100a0672a4 */ /* 0x000fe4000f8e023f */
[----:B------:R-:W-:Y:S01]  /*5600*/  IMAD.U32 R35, RZ, RZ, UR16 ;  /* 0x00000010ff237e24 */ /* 0x000fe2000f8e00ff */
[----:B------:R-:W-:Y:S01]  /*5610*/  BSSY B1, `(.L_x_33) ;  /* 0x0000010000017945 */ /* 0x000fe20003800000 */
[----:B------:R-:W-:Y:S01]  /*5620*/  ISETP.LT.OR P3, PT, R41, 0x1, !P0 ;  /* 0x000000012900780c */ /* 0x000fe20004761670 */
[----:B------:R-:W-:Y:S02]  /*5630*/  UIMAD UR6, UR22, UR17, UR6 ;  /* 0x00000011160672a4 */ /* 0x000fe4000f8e0206 */
[----:B------:R-:W-:Y:S01]  /*5640*/  IMAD.WIDE.U32 R32, R35, UR22, R32 ;  /* 0x0000001623207c25 */ /* 0x000fe2000f8e0020 */
[----:B------:R-:W-:-:S03]  /*5650*/  ULDC.64 UR10, c[0x0][0x5a8] ;  /* 0x00016a00000a7ab9 */ /* 0x000fc60000000a00 */
[----:B------:R-:W-:Y:S02]  /*5660*/  IMAD.MOV.U32 R36, RZ, RZ, R32 ;  /* 0x000000ffff247224 */ /* 0x000fe400078e0020 */
[----:B------:R-:W-:Y:S01]  /*5670*/  VIADD R37, R33, UR6 ;  /* 0x0000000621257c36 */ /* 0x000fe20008000000 */
[----:B------:R-:W-:Y:S02]  /*5680*/  ULDC.64 UR6, c[0x0][0x5b0] ;  /* 0x00016c0000067ab9 */ /* 0x000fe40000000a00 */
[----:B------:R-:W-:Y:S02]  /*5690*/  IMAD R34, R39, UR6, RZ ;  /* 0x0000000627227c24 */ /* 0x000fe4000f8e02ff */
[----:B------:R-:W-:-:S04]  /*56a0*/  IMAD.WIDE.U32 R32, R43, UR6, R36 ;  /* 0x000000062b207c25 */ /* 0x000fc8000f8e0024 */
[--C-:B------:R-:W-:Y:S01]  /*56b0*/  IMAD R35, R43, UR7, R34.reuse ;  /* 0x000000072b237c24 */ /* 0x100fe2000f8e0222 */
[----:B------:R-:W-:Y:S02]  /*56c0*/  IADD3 R32, P1, R32, UR10, RZ ;  /* 0x0000000a20207c10 */ /* 0x000fe4000ff3e0ff */
[----:B------:R-:W-:Y:S02]  /*56d0*/  PRMT R34, RZ, 0x7610, R34 ;  /* 0x00007610ff227816 */ /* 0x000fe40000000022 */
[----:B------:R-:W-:Y:S01]  /*56e0*/  IADD3.X R33, R33, UR11, R35, P1, !PT ;  /* 0x0000000b21217c10 */ /* 0x000fe20008ffe423 */
[----:B------:R-:W-:Y:S08]  /*56f0*/  @P3 BRA `(.L_x_34) ;  /* 0x0000000000043947 */ /* 0x000ff00003800000 */
[----:B------:R0:W5:Y:S02]  /*5700*/  LDG.E.U8 R34, desc[UR14][R32.64] ;  /* 0x0000000e20227981 */ /* 0x000164000c1e1100 */
.L_x_34:
[----:B------:R-:W-:Y:S05]  /*5710*/  BSYNC B1 ;  /* 0x0000000000017941 */ /* 0x000fea0003800000 */
.L_x_33:
[----:B-----5:R-:W-:Y:S01]  /*5720*/  LOP3.LUT R34, R34, 0xff, RZ, 0xc0, !PT ;  /* 0x000000ff22227812 */ /* 0x020fe200078ec0ff */
[----:B------:R-:W-:Y:S01]  /*5730*/  BSSY B1, `(.L_x_35) ;  /* 0x000000b000017945 */ /* 0x000fe20003800000 */
[----:B------:R-:W-:Y:S02]  /*5740*/  ISETP.LT.OR P2, PT, R41, 0x2, !P0 ;  /* 0x000000022900780c */ /* 0x000fe40004741670 */
[----:B------:R-:W-:-:S05]  /*5750*/  F2FP.F16.E5M2.UNPACK_B R34, R34 ;  /* 0x00000022ff22723e */ /* 0x000fca00020004ff */
[----:B------:R-:W-:-:S05]  /*5760*/  HADD2.F32 R34, -RZ, R34.H0_H0 ;  /* 0x20000022ff227230 */ /* 0x000fca0000004100 */
[----:B------:R-:W-:Y:S01]  /*5770*/  FMUL R35, R34, UR21 ;  /* 0x0000001522237c20 */ /* 0x000fe20008400000 */
[----:B------:R-:W-:-:S03]  /*5780*/  PRMT R34, RZ, 0x7610, R34 ;  /* 0x00007610ff227816 */ /* 0x000fc60000000022 */
[----:B------:R-:W-:-:S05]  /*5790*/  FFMA R35, R226, UR20, R35 ;  /* 0x00000014e2237c23 */ /* 0x000fca0008000023 */
[----:B------:R-:W-:-:S05]  /*57a0*/  F2FP.SATFINITE.E5M2.F32.PACK_AB_MERGE_C R35, RZ, R35, RZ ;  /* 0x00000023ff23723e */ /* 0x000fca00048060ff */
[----:B------:R2:W-:Y:S01]  /*57b0*/  @!P3 STG.E.U8 desc[UR14][R24.64], R35 ;  /* 0x000000231800b986 */ /* 0x0005e2000c10110e */
[----:B------:R-:W-:Y:S05]  /*57c0*/  @P2 BRA `(.L_x_36) ;  /* 0x0000000000042947 */ /* 0x000fea0003800000 */
[----:B------:R3:W5:Y:S02]  /*57d0*/  LDG.E.U8 R34, desc[UR14][R32.64+0x1] ;  /* 0x0000010e20227981 */ /* 0x000764000c1e1100 */
.L_x_36:
[----:B------:R-:W-:Y:S05]  /*57e0*/  BSYNC B1 ;  /* 0x0000000000017941 */ /* 0x000fea0003800000 */
.L_x_35:
[----:B-----5:R-:W-:Y:S01]  /*57f0*/  LOP3.LUT R34, R34, 0xff, RZ, 0xc0, !PT ;  /* 0x000000ff22227812 */ /* 0x020fe200078ec0ff */
[----:B------:R-:W-:Y:S01]  /*5800*/  BSSY B1, `(.L_x_37) ;  /* 0x0000013000017945 */ /* 0x000fe20003800000 */
[----:B------:R-:W-:Y:S02]  /*5810*/  IADD3 R45, P1, R43, 0x8, RZ ;  /* 0x000000082b2d7810 */ /* 0x000fe40007f3e0ff */
[----:B------:R-:W-:-:S03]  /*5820*/  F2FP.F16.E5M2.UNPACK_B R34, R34 ;  /* 0x00000022ff22723e */ /* 0x000fc600020004ff */
[----:B--2---:R-:W-:Y:S01]  /*5830*/  IMAD.X R35, RZ, RZ, R39, P1 ;  /* 0x000000ffff237224 */ /* 0x004fe200008e0627 */
[----:B------:R-:W-:Y:S01]  /*5840*/  ISETP.GE.AND P1, PT, R42, 0x9, PT ;  /* 0x000000092a00780c */ /* 0x000fe20003f26270 */
[----:B------:R-:W-:Y:S02]  /*5850*/  HADD2.F32 R34, -RZ, R34.H0_H0 ;  /* 0x20000022ff227230 */ /* 0x000fe40000004100 */
[----:B------:R-:W-:Y:S01]  /*5860*/  IMAD R46, R35, UR6, RZ ;  /* 0x00000006232e7c24 */ /* 0x000fe2000f8e02ff */
[----:B------:R-:W-:Y:S02]  /*5870*/  ISETP.LT.OR P5, PT, R41, 0x1, !P1 ;  /* 0x000000012900780c */ /* 0x000fe40004fa1670 */
[----:B------:R-:W-:Y:S01]  /*5880*/  FMUL R44, R34, UR21 ;  /* 0x00000015222c7c20 */ /* 0x000fe20008400000 */
[----:B------:R-:W-:-:S04]  /*5890*/  IMAD.WIDE.U32 R34, R45, UR6, R36 ;  /* 0x000000062d227c25 */ /* 0x000fc8000f8e0024 */
[----:B------:R-:W-:Y:S01]  /*58a0*/  FFMA R44, R225, UR20, R44 ;  /* 0x00000014e12c7c23 */ /* 0x000fe2000800002c */
[----:B------:R-:W-:Y:S01]  /*58b0*/  IMAD R45, R45, UR7, R46 ;  /* 0x000000072d2d7c24 */ /* 0x000fe2000f8e022e */
[----:B------:R-:W-:-:S03]  /*58c0*/  IADD3 R34, P3, R34, UR10, RZ ;  /* 0x0000000a22227c10 */ /* 0x000fc6000ff7e0ff */
[----:B------:R-:W-:Y:S02]  /*58d0*/  F2FP.SATFINITE.E5M2.F32.PACK_AB_MERGE_C R47, RZ, R44, RZ ;  /* 0x0000002cff2f723e */ /* 0x000fe400048060ff */
[----:B------:R-:W-:Y:S02]  /*58e0*/  IADD3.X R35, R35, UR11, R45, P3, !PT ;  /* 0x0000000b23237c10 */ /* 0x000fe40009ffe42d */
[----:B------:R-:W-:Y:S01]  /*58f0*/  PRMT R44, RZ, 0x7610, R44 ;  /* 0x00007610ff2c7816 */ /* 0x000fe2000000002c */
[----:B------:R2:W-:Y:S01]  /*5900*/  @!P2 STG.E.U8 desc[UR14][R24.64+0x1], R47 ;  /* 0x0000012f1800a986 */ /* 0x0005e2000c10110e */
[----:B------:R-:W-:Y:S05]  /*5910*/  @P5 BRA `(.L_x_38) ;  /* 0x0000000000045947 */ /* 0x000fea0003800000 */
[----:B------:R4:W5:Y:S02]  /*5920*/  LDG.E.U8 R44, desc[UR14][R34.64] ;  /* 0x0000000e222c7981 */ /* 0x000964000c1e1100 */
.L_x_38:
[----:B------:R-:W-:Y:S05]  /*5930*/  BSYNC B1 ;  /* 0x0000000000017941 */ /* 0x000fea0003800000 */
.L_x_37:
        /* <DEDUP_REMOVED lines=12> */
.L_x_40:
[----:B------:R-:W-:Y:S05]  /*5a00*/  BSYNC B1 ;  /* 0x0000000000017941 */ /* 0x000fea0003800000 */
.L_x_39:
[----:B-----5:R-:W-:Y:S01]  /*5a10*/  LOP3.LUT R44, R44, 0xff, RZ, 0xc0, !PT ;  /* 0x000000ff2c2c7812 */ /* 0x020fe200078ec0ff */
[----:B------:R-:W-:Y:S01]  /*5a20*/  BSSY B1, `(.L_x_41) ;  /* 0x000000b000017945 */ /* 0x000fe20003800000 */
[----:B------:R-:W-:Y:S02]  /*5a30*/  ISETP.LT.OR P3, PT, R41, 0x9, !P0 ;  /* 0x000000092900780c */ /* 0x000fe40004761670 */
[----:B------:R-:W-:-:S05]  /*5a40*/  F2FP.F16.E5M2.UNPACK_B R44, R44 ;  /* 0x0000002cff2c723e */ /* 0x000fca00020004ff */
[----:B------:R-:W-:-:S05]  /*5a50*/  HADD2.F32 R44, -RZ, R44.H0_H0 ;  /* 0x2000002cff2c7230 */ /* 0x000fca0000004100 */
[----:B------:R-:W-:-:S04]  /*5a60*/  FMUL R44, R44, UR21 ;  /* 0x000000152c2c7c20 */ /* 0x000fc80008400000 */
[----:B------:R-:W-:-:S05]  /*5a70*/  FFMA R44, R223, UR20, R44 ;  /* 0x00000014df2c7c23 */ /* 0x000fca000800002c */
[----:B0-----:R-:W-:Y:S02]  /*5a80*/  F2FP.SATFINITE.E5M2.F32.PACK_AB_MERGE_C R45, RZ, R44, RZ ;  /* 0x0000002cff2d723e */ /* 0x001fe400048060ff */
[----:B------:R-:W-:-:S03]  /*5a90*/  PRMT R44, RZ, 0x7610, R44 ;  /* 0x00007610ff2c7816 */ /* 0x000fc6000000002c */
[----:B------:R0:W-:Y:S01]  /*5aa0*/  @!P2 STG.E.U8 desc[UR14][R26.64+0x1], R45 ;  /* 0x0000012d1a00a986 */ /* 0x0001e2000c10110e */
[----:B------:R-:W-:Y:S05]  /*5ab0*/  @P3 BRA `(.L_x_42) ;  /* 0x0000000000043947 */ /* 0x000fea0003800000 */
[----:B------:R0:W5:Y:S02]  /*5ac0*/  LDG.E.U8 R44, desc[UR14][R32.64+0x8] ;  /* 0x0000080e202c7981 */ /* 0x000164000c1e1100 */
.L_x_42:
[----:B------:R-:W-:Y:S05]  /*5ad0*/  BSYNC B1 ;  /* 0x0000000000017941 */ /* 0x000fea0003800000 */
.L_x_41:
[----:B-----5:R-:W-:Y:S01]  /*5ae0*/  LOP3.LUT R44, R44, 0xff, RZ, 0xc0, !PT ;  /* 0x000000ff2c2c7812 */ /* 0x020fe200078ec0ff */
[----:B------:R-:W-:Y:S01]  /*5af0*/  BSSY B1, `(.L_x_43) ;  /* 0x000000b000017945 */ /* 0x000fe20003800000 */
[----:B------:R-:W-:Y:S02]  /*5b00*/  ISETP.LT.OR P2, PT, R41, 0xa, !P0 ;  /* 0x0000000a2900780c */ /* 0x000fe40004741670 */
[----:B------:R-:W-:-:S05]  /*5b10*/  F2FP.F16.E5M2.UNPACK_B R44, R44 ;  /* 0x0000002cff2c723e */ /* 0x000fca00020004ff */
[----:B------:R-:W-:-:S05]  /*5b20*/  HADD2.F32 R44, -RZ, R44.H0_H0 ;  /* 0x2000002cff2c7230 */ /* 0x000fca0000004100 */
[----:B0-----:R-:W-:Y:S01]  /*5b30*/  FMUL R45, R44, UR21 ;  /* 0x000000152c2d7c20 */ /* 0x001fe20008400000 */
[----:B------:R-:W-:-:S03]  /*5b40*/  PRMT R44, RZ, 0x7610, R44 ;  /* 0x00007610ff2c7816 */ /* 0x000fc6000000002c */
[----:B------:R-:W-:-:S05]  /*5b50*/  FFMA R45, R222, UR20, R45 ;  /* 0x00000014de2d7c23 */ /* 0x000fca000800002d */
[----:B------:R-:W-:-:S05]  /*5b60*/  F2FP.SATFINITE.E5M2.F32.PACK_AB_MERGE_C R45, RZ, R45, RZ ;  /* 0x0000002dff2d723e */ /* 0x000fca00048060ff */
[----:B------:R0:W-:Y:S01]  /*5b70*/  @!P3 STG.E.U8 desc[UR14][R24.64+0x8], R45 ;  /* 0x0000082d1800b986 */ /* 0x0001e2000c10110e */
[----:B------:R-:W-:Y:S05]  /*5b80*/  @P2 BRA `(.L_x_44) ;  /* 0x0000000000042947 */ /* 0x000fea0003800000 */
[----:B------:R0:W5:Y:S02]  /*5b90*/  LDG.E.U8 R44, desc[UR14][R32.64+0x9] ;  /* 0x0000090e202c7981 */ /* 0x000164000c1e1100 */
.L_x_44:
[----:B------:R-:W-:Y:S05]  /*5ba0*/  BSYNC B1 ;  /* 0x0000000000017941 */ /* 0x000fea0003800000 */
.L_x_43:
        /* <DEDUP_REMOVED lines=12> */
.L_x_46:
[----:B------:R-:W-:Y:S05]  /*5c70*/  BSYNC B1 ;  /* 0x0000000000017941 */ /* 0x000fea0003800000 */
.L_x_45:
        /* <DEDUP_REMOVED lines=12> */
.L_x_48:
[----:B------:R-:W-:Y:S05]  /*5d40*/  BSYNC B1 ;  /* 0x0000000000017941 */ /* 0x000fea0003800000 */
.L_x_47:
        /* <DEDUP_REMOVED lines=12> */
.L_x_50:
[----:B------:R-:W-:Y:S05]  /*5e10*/  BSYNC B1 ;  /* 0x0000000000017941 */ /* 0x000fea0003800000 */
.L_x_49:
        /* <DEDUP_REMOVED lines=12> */
.L_x_52:
[----:B------:R-:W-:Y:S05]  /*5ee0*/  BSYNC B1 ;  /* 0x0000000000017941 */ /* 0x000fea0003800000 */
.L_x_51:
        /* <DEDUP_REMOVED lines=12> */
.L_x_54:
[----:B------:R-:W-:Y:S05]  /*5fb0*/  BSYNC B1 ;  /* 0x0000000000017941 */ /* 0x000fea0003800000 */
.L_x_53:
        /* <DEDUP_REMOVED lines=12> */
.L_x_56:
[----:B------:R-:W-:Y:S05]  /*6080*/  BSYNC B1 ;  /* 0x0000000000017941 */ /* 0x000fea0003800000 */
.L_x_55:
        /* <DEDUP_REMOVED lines=12> */
.L_x_58:
[----:B------:R-:W-:Y:S05]  /*6150*/  BSYNC B1 ;  /* 0x0000000000017941 */ /* 0x000fea0003800000 */
.L_x_57:
        /* <DEDUP_REMOVED lines=12> */
.L_x_60:
[----:B------:R-:W-:Y:S05]  /*6220*/  BSYNC B1 ;  /* 0x0000000000017941 */ /* 0x000fea0003800000 */
.L_x_59:
        /* <DEDUP_REMOVED lines=12> */
.L_x_62:
[----:B------:R-:W-:Y:S05]  /*62f0*/  BSYNC B1 ;  /* 0x0000000000017941 */ /* 0x000fea0003800000 */
.L_x_61:
        /* <DEDUP_REMOVED lines=12> */
.L_x_64:
[----:B------:R-:W-:Y:S05]  /*63c0*/  BSYNC B1 ;  /* 0x0000000000017941 */ /* 0x000fea0003800000 */
.L_x_63:
        /* <DEDUP_REMOVED lines=12> */
.L_x_66:
[----:B------:R-:W-:Y:S05]  /*6490*/  BSYNC B1 ;  /* 0x0000000000017941 */ /* 0x000fea0003800000 */
.L_x_65:
        /* <DEDUP_REMOVED lines=12> */
.L_x_68:
[----:B------:R-:W-:Y:S05]  /*6560*/  BSYNC B1 ;  /* 0x0000000000017941 */ /* 0x000fea0003800000 */
.L_x_67:
        /* <DEDUP_REMOVED lines=12> */
.L_x_70:
[----:B------:R-:W-:Y:S05]  /*6630*/  BSYNC B1 ;  /* 0x0000000000017941 */ /* 0x000fea0003800000 */
.L_x_69:
        /* <DEDUP_REMOVED lines=12> */
.L_x_72:
[----:B------:R-:W-:Y:S05]  /*6700*/  BSYNC B1 ;  /* 0x0000000000017941 */ /* 0x000fea0003800000 */
.L_x_71:
        /* <DEDUP_REMOVED lines=12> */
.L_x_74:
[----:B------:R-:W-:Y:S05]  /*67d0*/  BSYNC B1 ;  /* 0x0000000000017941 */ /* 0x000fea0003800000 */
.L_x_73:
        /* <DEDUP_REMOVED lines=12> */
.L_x_76:
[----:B------:R-:W-:Y:S05]  /*68a0*/  BSYNC B1 ;  /* 0x0000000000017941 */ /* 0x000fea0003800000 */
.L_x_75:
        /* <DEDUP_REMOVED lines=12> */
.L_x_78:
[----:B------:R-:W-:Y:S05]  /*6970*/  BSYNC B1 ;  /* 0x0000000000017941 */ /* 0x000fea0003800000 */
.L_x_77:
        /* <DEDUP_REMOVED lines=12> */
.L_x_80:
[----:B------:R-:W-:Y:S05]  /*6a40*/  BSYNC B1 ;  /* 0x0000000000017941 */ /* 0x000fea0003800000 */
.L_x_79:
        /* <DEDUP_REMOVED lines=12> */
.L_x_82:
[----:B------:R-:W-:Y:S05]  /*6b10*/  BSYNC B1 ;  /* 0x0000000000017941 */ /* 0x000fea0003800000 */
.L_x_81:
        /* <DEDUP_REMOVED lines=12> */
.L_x_84:
[----:B------:R-:W-:Y:S05]  /*6be0*/  BSYNC B1 ;  /* 0x0000000000017941 */ /* 0x000fea0003800000 */
.L_x_83:
        /* <DEDUP_REMOVED lines=12> */
.L_x_86:
[----:B------:R-:W-:Y:S05]  /*6cb0*/  BSYNC B1 ;  /* 0x0000000000017941 */ /* 0x000fea0003800000 */
.L_x_85:
        /* <DEDUP_REMOVED lines=12> */
.L_x_88:
[----:B------:R-:W-:Y:S05]  /*6d80*/  BSYNC B1 ;  /* 0x0000000000017941 */ /* 0x000fea0003800000 */
.L_x_87:
        /* <DEDUP_REMOVED lines=12> */
.L_x_90:
[----:B------:R-:W-:Y:S05]  /*6e50*/  BSYNC B1 ;  /* 0x0000000000017941 */ /* 0x000fea0003800000 */
.L_x_89:
        /* <DEDUP_REMOVED lines=12> */
.L_x_92:
[----:B------:R-:W-:Y:S05]  /*6f20*/  BSYNC B1 ;  /* 0x0000000000017941 */ /* 0x000fea0003800000 */
.L_x_91:
        /* <DEDUP_REMOVED lines=12> */
.L_x_94:
[----:B------:R-:W-:Y:S05]  /*6ff0*/  BSYNC B1 ;  /* 0x0000000000017941 */ /* 0x000fea0003800000 */
.L_x_93:
        /* <DEDUP_REMOVED lines=12> */
.L_x_96:
[----:B------:R-:W-:Y:S05]  /*70c0*/  BSYNC B1 ;  /* 0x0000000000017941 */ /* 0x000fea0003800000 */
.L_x_95:
        /* <DEDUP_REMOVED lines=12> */
.L_x_98:
[----:B------:R-:W-:Y:S05]  /*7190*/  BSYNC B1 ;  /* 0x0000000000017941 */ /* 0x000fea0003800000 */
.L_x_97:
        /* <DEDUP_REMOVED lines=12> */
.L_x_100:
[----:B------:R-:W-:Y:S05]  /*7260*/  BSYNC B1 ;  /* 0x0000000000017941 */ /* 0x000fea0003800000 */
.L_x_99:
        /* <DEDUP_REMOVED lines=12> */
.L_x_102:
[----:B------:R-:W-:Y:S05]  /*7330*/  BSYNC B1 ;  /* 0x0000000000017941 */ /* 0x000fea0003800000 */
.L_x_101:
        /* <DEDUP_REMOVED lines=12> */
.L_x_104:
[----:B------:R-:W-:Y:S05]  /*7400*/  BSYNC B1 ;  /* 0x0000000000017941 */ /* 0x000fea0003800000 */
.L_x_103:
        /* <DEDUP_REMOVED lines=12> */
.L_x_106:
[----:B------:R-:W-:Y:S05]  /*74d0*/  BSYNC B1 ;  /* 0x0000000000017941 */ /* 0x000fea0003800000 */
.L_x_105:
        /* <DEDUP_REMOVED lines=12> */
.L_x_108:
[----:B------:R-:W-:Y:S05]  /*75a0*/  BSYNC B1 ;  /* 0x0000000000017941 */ /* 0x000fea0003800000 */
.L_x_107:
        /* <DEDUP_REMOVED lines=12> */
.L_x_110:
[----:B------:R-:W-:Y:S05]  /*7670*/  BSYNC B1 ;  /* 0x0000000000017941 */ /* 0x000fea0003800000 */
.L_x_109:
        /* <DEDUP_REMOVED lines=12> */
.L_x_112:
[----:B------:R-:W-:Y:S05]  /*7740*/  BSYNC B1 ;  /* 0x0000000000017941 */ /* 0x000fea0003800000 */
.L_x_111:
        /* <DEDUP_REMOVED lines=12> */
.L_x_114:
[----:B------:R-:W-:Y:S05]  /*7810*/  BSYNC B1 ;  /* 0x0000000000017941 */ /* 0x000fea0003800000 */
.L_x_113:
        /* <DEDUP_REMOVED lines=12> */
.L_x_116:
[----:B------:R-:W-:Y:S05]  /*78e0*/  BSYNC B1 ;  /* 0x0000000000017941 */ /* 0x000fea0003800000 */
.L_x_115:
        /* <DEDUP_REMOVED lines=12> */
.L_x_118:
[----:B------:R-:W-:Y:S05]  /*79b0*/  BSYNC B1 ;  /* 0x0000000000017941 */ /* 0x000fea0003800000 */
.L_x_117:
        /* <DEDUP_REMOVED lines=12> */
.L_x_120:
[----:B------:R-:W-:Y:S05]  /*7a80*/  BSYNC B1 ;  /* 0x0000000000017941 */ /* 0x000fea0003800000 */
.L_x_119:
        /* <DEDUP_REMOVED lines=12> */
.L_x_122:
[----:B------:R-:W-:Y:S05]  /*7b50*/  BSYNC B1 ;  /* 0x0000000000017941 */ /* 0x000fea0003800000 */
.L_x_121:
        /* <DEDUP_REMOVED lines=12> */
.L_x_124:
[----:B------:R-:W-:Y:S05]  /*7c20*/  BSYNC B1 ;  /* 0x0000000000017941 */ /* 0x000fea0003800000 */
.L_x_123:
        /* <DEDUP_REMOVED lines=12> */
.L_x_126:
[----:B------:R-:W-:Y:S05]  /*7cf0*/  BSYNC B1 ;  /* 0x0000000000017941 */ /* 0x000fea0003800000 */
.L_x_125:
        /* <DEDUP_REMOVED lines=12> */
.L_x_128:
[----:B------:R-:W-:Y:S05]  /*7dc0*/  BSYNC B1 ;  /* 0x0000000000017941 */ /* 0x000fea0003800000 */
.L_x_127:
        /* <DEDUP_REMOVED lines=12> */
.L_x_130:
[----:B------:R-:W-:Y:S05]  /*7e90*/  BSYNC B1 ;  /* 0x0000000000017941 */ /* 0x000fea0003800000 */
.L_x_129:
        /* <DEDUP_REMOVED lines=12> */
.L_x_132:
[----:B------:R-:W-:Y:S05]  /*7f60*/  BSYNC B1 ;  /* 0x0000000000017941 */ /* 0x000fea0003800000 */
.L_x_131:
        /* <DEDUP_REMOVED lines=12> */
.L_x_134:
[----:B------:R-:W-:Y:S05]  /*8030*/  BSYNC B1 ;  /* 0x0000000000017941 */ /* 0x000fea0003800000 */
.L_x_133:
        /* <DEDUP_REMOVED lines=12> */
.L_x_136:
[----:B------:R-:W-:Y:S05]  /*8100*/  BSYNC B1 ;  /* 0x0000000000017941 */ /* 0x000fea0003800000 */
.L_x_135:
        /* <DEDUP_REMOVED lines=12> */
.L_x_138:
[----:B------:R-:W-:Y:S05]  /*81d0*/  BSYNC B1 ;  /* 0x0000000000017941 */ /* 0x000fea0003800000 */
.L_x_137:
        /* <DEDUP_REMOVED lines=12> */
.L_x_140:
[----:B------:R-:W-:Y:S05]  /*82a0*/  BSYNC B1 ;  /* 0x0000000000017941 */ /* 0x000fea0003800000 */
.L_x_139:
        /* <DEDUP_REMOVED lines=12> */
.L_x_142:
[----:B------:R-:W-:Y:S05]  /*8370*/  BSYNC B1 ;  /* 0x0000000000017941 */ /* 0x000fea0003800000 */
.L_x_141:
        /* <DEDUP_REMOVED lines=12> */
.L_x_144:
[----:B------:R-:W-:Y:S05]  /*8440*/  BSYNC B1 ;  /* 0x0000000000017941 */ /* 0x000fea0003800000 */
.L_x_143:
        /* <DEDUP_REMOVED lines=12> */
.L_x_146:
[----:B------:R-:W-:Y:S05]  /*8510*/  BSYNC B1 ;  /* 0x0000000000017941 */ /* 0x000fea0003800000 */
.L_x_145:
        /* <DEDUP_REMOVED lines=12> */
.L_x_148:
[----:B------:R-:W-:Y:S05]  /*85e0*/  BSYNC B1 ;  /* 0x0000000000017941 */ /* 0x000fea0003800000 */
.L_x_147:
        /* <DEDUP_REMOVED lines=12> */
.L_x_150:
[----:B------:R-:W-:Y:S05]  /*86b0*/  BSYNC B1 ;  /* 0x0000000000017941 */ /* 0x000fea0003800000 */
.L_x_149:
        /* <DEDUP_REMOVED lines=12> */
.L_x_152:
[----:B------:R-:W-:Y:S05]  /*8780*/  BSYNC B1 ;  /* 0x0000000000017941 */ /* 0x000fea0003800000 */
.L_x_151:
        /* <DEDUP_REMOVED lines=12> */
.L_x_154:
[----:B------:R-:W-:Y:S05]  /*8850*/  BSYNC B1 ;  /* 0x0000000000017941 */ /* 0x000fea0003800000 */
.L_x_153:
        /* <DEDUP_REMOVED lines=12> */
.L_x_156:
[----:B------:R-:W-:Y:S05]  /*8920*/  BSYNC B1 ;  /* 0x0000000000017941 */ /* 0x000fea0003800000 */
.L_x_155:
[----:B-----5:R-:W-:Y:S01]  /*8930*/  LOP3.LUT R44, R44, 0xff, RZ, 0xc0, !PT ;  /* 0x000000ff2c2c7812 */ /* 0x020fe200078ec0ff */
[----:B------:R-:W-:Y:S01]  /*8940*/  BSSY B1, `(.L_x_157) ;  /* 0x000000b000017945 */ /* 0x000fe20003800000 */
[----:B------:R-:W-:Y:S02]  /*8950*/  ISETP.LT.OR P2, PT, R41, 0x79, !P1 ;  /* 0x000000792900780c */ /* 0x000fe40004f41670 */
[----:B------:R-:W-:Y:S02]  /*8960*/  F2FP.F16.E5M2.UNPACK_B R44, R44 ;  /* 0x0000002cff2c723e */ /* 0x000fe400020004ff */
[----:B0--3--:R-:W-:-:S03]  /*8970*/  PRMT R32, RZ, 0x7610, R32 ;  /* 0x00007610ff207816 */ /* 0x009fc60000000020 */
[----:B------:R-:W-:-:S05]  /*8980*/  HADD2.F32 R44, -RZ, R44.H0_H0 ;  /* 0x2000002cff2c7230 */ /* 0x000fca0000004100 */
[----:B------:R-:W-:-:S04]  /*8990*/  FMUL R44, R44, UR21 ;  /* 0x000000152c2c7c20 */ /* 0x000fc80008400000 */
[----:B------:R-:W-:-:S05]  /*89a0*/  FFMA R44, R165, UR20, R44 ;  /* 0x00000014a52c7c23 */ /* 0x000fca000800002c */
[----:B------:R-:W-:-:S05]  /*89b0*/  F2FP.SATFINITE.E5M2.F32.PACK_AB_MERGE_C R33, RZ, R44, RZ ;  /* 0x0000002cff21723e */ /* 0x000fca00048060ff */
[----:B------:R0:W-:Y:S01]  /*89c0*/  @!P0 STG.E.U8 desc[UR14][R24.64+0x79], R33 ;  /* 0x0000792118008986 */ /* 0x0001e2000c10110e */
[----:B------:R-:W-:Y:S05]  /*89d0*/  @P2 BRA `(.L_x_158) ;  /* 0x0000000000042947 */ /* 0x000fea0003800000 */
[----:B------:R3:W5:Y:S02]  /*89e0*/  LDG.E.U8 R32, desc[UR14][R34.64+0x78] ;  /* 0x0000780e22207981 */ /* 0x000764000c1e1100 */
.L_x_158:
[----:B------:R-:W-:Y:S05]  /*89f0*/  BSYNC B1 ;  /* 0x0000000000017941 */ /* 0x000fea0003800000 */
.L_x_157:
[----:B-----5:R-:W-:Y:S01]  /*8a00*/  LOP3.LUT R32, R32, 0xff, RZ, 0xc0, !PT ;  /* 0x000000ff20207812 */ /* 0x020fe200078ec0ff */
[----:B------:R-:W-:Y:S01]  /*8a10*/  BSSY B1, `(.L_x_159) ;  /* 0x000000b000017945 */ /* 0x000fe20003800000 */
[----:B------:R-:W-:Y:S02]  /*8a20*/  ISETP.LT.OR P1, PT, R41, 0x7a, !P1 ;  /* 0x0000007a2900780c */ /* 0x000fe40004f21670 */
[----:B------:R-:W-:Y:S02]  /*8a30*/  F2FP.F16.E5M2.UNPACK_B R32, R32 ;  /* 0x00000020ff20723e */ /* 0x000fe400020004ff */
[----:B0-2---:R-:W-:-:S03]  /*8a40*/  PRMT R24, RZ, 0x7610, R24 ;  /* 0x00007610ff187816 */ /* 0x005fc60000000018 */
[----:B------:R-:W-:-:S05]  /*8a50*/  HADD2.F32 R32, -RZ, R32.H0_H0 ;  /* 0x20000020ff207230 */ /* 0x000fca0000004100 */
[----:B------:R-:W-:-:S04]  /*8a60*/  FMUL R25, R32, UR21 ;  /* 0x0000001520197c20 */ /* 0x000fc80008400000 */
[----:B------:R-:W-:-:S05]  /*8a70*/  FFMA R25, R164, UR20, R25 ;  /* 0x00000014a4197c23 */ /* 0x000fca0008000019 */
[----:B------:R-:W-:-:S05]  /*8a80*/  F2FP.SATFINITE.E5M2.F32.PACK_AB_MERGE_C R25, RZ, R25, RZ ;  /* 0x00000019ff19723e */ /* 0x000fca00048060ff */
[----:B------:R0:W-:Y:S01]  /*8a90*/  @!P2 STG.E.U8 desc[UR14][R26.64+0x78], R25 ;  /* 0x000078191a00a986 */ /* 0x0001e2000c10110e */
[----:B------:R-:W-:Y:S05]  /*8aa0*/  @P1 BRA `(.L_x_160) ;  /* 0x0000000000041947 */ /* 0x000fea0003800000 */
[----:B------:R2:W5:Y:S02]  /*8ab0*/  LDG.E.U8 R24, desc[UR14][R34.64+0x79] ;  /* 0x0000790e22187981 */ /* 0x000564000c1e1100 */
.L_x_160:
[----:B------:R-:W-:Y:S05]  /*8ac0*/  BSYNC B1 ;  /* 0x0000000000017941 */ /* 0x000fea0003800000 */
.L_x_159:
[----:B-----5:R-:W-:Y:S01]  /*8ad0*/  LOP3.LUT R24, R24, 0xff, RZ, 0xc0, !PT ;  /* 0x000000ff18187812 */ /* 0x020fe200078ec0ff */
[----:B------:R-:W-:Y:S01]  /*8ae0*/  BSSY B1, `(.L_x_161) ;  /* 0x0000013000017945 */ /* 0x000fe20003800000 */
[----:B------:R-:W-:Y:S02]  /*8af0*/  IADD3 R33, P0, R43, 0x80, RZ ;  /* 0x000000802b217810 */ /* 0x000fe40007f1e0ff */
[----:B------:R-:W-:-:S03]  /*8b00*/  F2FP.F16.E5M2.UNPACK_B R24, R24 ;  /* 0x00000018ff18723e */ /* 0x000fc600020004ff */
[----:B0-----:R-:W-:Y:S01]  /*8b10*/  IMAD.X R25, RZ, RZ, R39, P0 ;  /* 0x000000ffff197224 */ /* 0x001fe200000e0627 */
[----:B------:R-:W-:Y:S01]  /*8b20*/  ISETP.GE.AND P0, PT, R42, 0x81, PT ;  /* 0x000000812a00780c */ /* 0x000fe20003f06270 */
[----:B------:R-:W-:Y:S02]  /*8b30*/  HADD2.F32 R24, -RZ, R24.H0_H0 ;  /* 0x20000018ff187230 */ /* 0x000fe40000004100 */
[----:B--234-:R-:W-:Y:S01]  /*8b40*/  IMAD R34, R25, UR6, RZ ;  /* 0x0000000619227c24 */ /* 0x01cfe2000f8e02ff */
        /* <DEDUP_REMOVED lines=12> */
.L_x_162:
[----:B------:R-:W-:Y:S05]  /*8c10*/  BSYNC B1 ;  /* 0x0000000000017941 */ /* 0x000fea0003800000 */
.L_x_161:
[----:B-----5:R-:W-:Y:S01]  /*8c20*/  LOP3.LUT R32, R32, 0xff, RZ, 0xc0, !PT ;  /* 0x000000ff20207812 */ /* 0x020fe200078ec0ff */
[----:B------:R-:W-:Y:S01]  /*8c30*/  BSSY B1, `(.L_x_163) ;  /* 0x000000b000017945 */ /* 0x000fe20003800000 */
[----:B------:R-:W-:Y:S02]  /*8c40*/  ISETP.LT.OR P2, PT, R41, 0x2, !P0 ;  /* 0x000000022900780c */ /* 0x000fe40004741670 */
[----:B------:R-:W-:Y:S02]  /*8c50*/  F2FP.F16.E5M2.UNPACK_B R32, R32 ;  /* 0x00000020ff20723e */ /* 0x000fe400020004ff */
[----:B0-----:R-:W-:-:S03]  /*8c60*/  PRMT R26, RZ, 0x7610, R26 ;  /* 0x00007610ff1a7816 */ /* 0x001fc6000000001a */
[----:B------:R-:W-:-:S05]  /*8c70*/  HADD2.F32 R32, -RZ, R32.H0_H0 ;  /* 0x20000020ff207230 */ /* 0x000fca0000004100 */
[----:B------:R-:W-:-:S04]  /*8c80*/  FMUL R27, R32, UR21 ;  /* 0x00000015201b7c20 */ /* 0x000fc80008400000 */
[----:B------:R-:W-:-:S05]  /*8c90*/  FFMA R27, R162, UR20, R27 ;  /* 0x00000014a21b7c23 */ /* 0x000fca000800001b */
[----:B------:R-:W-:-:S05]  /*8ca0*/  F2FP.SATFINITE.E5M2.F32.PACK_AB_MERGE_C R27, RZ, R27, RZ ;  /* 0x0000001bff1b723e */ /* 0x000fca00048060ff */
[----:B------:R0:W-:Y:S01]  /*8cb0*/  @!P3 STG.E.U8 desc[UR14][R28.64], R27 ;  /* 0x0000001b1c00b986 */ /* 0x0001e2000c10110e */
[----:B------:R-:W-:Y:S05]  /*8cc0*/  @P2 BRA `(.L_x_164) ;  /* 0x0000000000042947 */ /* 0x000fea0003800000 */
[----:B------:R3:W5:Y:S02]  /*8cd0*/  LDG.E.U8 R26, desc[UR14][R24.64+0x1] ;  /* 0x0000010e181a7981 */ /* 0x000764000c1e1100 */
.L_x_164:
[----:B------:R-:W-:Y:S05]  /*8ce0*/  BSYNC B1 ;  /* 0x0000000000017941 */ /* 0x000fea0003800000 */
.L_x_163:
[----:B-----5:R-:W-:Y:S01]  /*8cf0*/  LOP3.LUT R26, R26, 0xff, RZ, 0xc0, !PT ;  /* 0x000000ff1a1a7812 */ /* 0x020fe200078ec0ff */
[----:B------:R-:W-:Y:S01]  /*8d00*/  BSSY B1, `(.L_x_165) ;  /* 0x0000013000017945 */ /* 0x000fe20003800000 */
[----:B------:R-:W-:Y:S02]  /*8d10*/  IADD3 R43, P1, R43, 0x88, RZ ;  /* 0x000000882b2b7810 */ /* 0x000fe40007f3e0ff */
[----:B------:R-:W-:Y:S02]  /*8d20*/  F2FP.F16.E5M2.UNPACK_B R26, R26 ;  /* 0x0000001aff1a723e */ /* 0x000fe400020004ff */
[----:B------:R-:W-:Y:S01]  /*8d30*/  PRMT R32, RZ, 0x7610, R32 ;  /* 0x00007610ff207816 */ /* 0x000fe20000000020 */
[----:B------:R-:W-:Y:S01]  /*8d40*/  IMAD.X R38, RZ, RZ, R39, P1 ;  /* 0x000000ffff267224 */ /* 0x000fe200008e0627 */
[----:B------:R-:W-:Y:S01]  /*8d50*/  ISETP.GE.AND P1, PT, R42, 0x89, PT ;  /* 0x000000892a00780c */ /* 0x000fe20003f26270 */
[----:B------:R-:W-:Y:S02]  /*8d60*/  HADD2.F32 R26, -RZ, R26.H0_H0 ;  /* 0x2000001aff1a7230 */ /* 0x000fe40000004100 */
[----:B------:R-:W-:Y:S01]  /*8d70*/  IMAD R38, R38, UR6, RZ ;  /* 0x0000000626267c24 */ /* 0x000fe2000f8e02ff */
[----:B------:R-:W-:Y:S01]  /*8d80*/  ISETP.LT.OR P5, PT, R41, 0x1, !P1 ;  /* 0x000000012900780c */ /* 0x000fe20004fa1670 */
[----:B------:R-:W-:-:S04]  /*8d90*/  IMAD.WIDE.U32 R36, R43, UR6, R36 ;  /* 0x000000062b247c25 */ /* 0x000fc8000f8e0024 */
[----:B------:R-:W-:Y:S01]  /*8da0*/  FMUL R26, R26, UR21 ;  /* 0x000000151a1a7c20 */ /* 0x000fe20008400000 */
[----:B------:R-:W-:-:S03]  /*8db0*/  IMAD R43, R43, UR7, R38 ;  /* 0x000000072b2b7c24 */ /* 0x000fc6000f8e0226 */
[----:B------:R-:W-:Y:S01]  /*8dc0*/  FFMA R161, R161, UR20, R26 ;  /* 0x00000014a1a17c23 */ /* 0x000fe2000800001a */
[----:B------:R-:W-:-:S04]  /*8dd0*/  IADD3 R26, P3, R36, UR10, RZ ;  /* 0x0000000a241a7c10 */ /* 0x000fc8000ff7e0ff */
[----:B------:R-:W-:Y:S02]  /*8de0*/  F2FP.SATFINITE.E5M2.F32.PACK_AB_MERGE_C R161, RZ, R161, RZ ;  /* 0x000000a1ffa1723e */ /* 0x000fe400048060ff */
[----:B0-----:R-:W-:-:S03]  /*8df0*/  IADD3.X R27, R37, UR11, R43, P3, !PT ;  /* 0x0000000b251b7c10 */ /* 0x001fc60009ffe42b */
[----:B------:R0:W-:Y:S01]  /*8e00*/  @!P2 STG.E.U8 desc[UR14][R28.64+0x1], R161 ;  /* 0x000001a11c00a986 */ /* 0x0001e2000c10110e */
[----:B------:R-:W-:Y:S05]  /*8e10*/  @P5 BRA `(.L_x_166) ;  /* 0x0000000000045947 */ /* 0x000fea0003800000 */
[----:B------:R4:W5:Y:S02]  /*8e20*/  LDG.E.U8 R32, desc[UR14][R26.64] ;  /* 0x0000000e1a207981 */ /* 0x000964000c1e1100 */
.L_x_166:
[----:B------:R-:W-:Y:S05]  /*8e30*/  BSYNC B1 ;  /* 0x0000000000017941 */ /* 0x000fea0003800000 */
.L_x_165:
        /* <DEDUP_REMOVED lines=12> */
.L_x_168:
[----:B------:R-:W-:Y:S05]  /*8f00*/  BSYNC B1 ;  /* 0x0000000000017941 */ /* 0x000fea0003800000 */
.L_x_167:
        /* <DEDUP_REMOVED lines=12> */
.L_x_170:
[----:B------:R-:W-:Y:S05]  /*8fd0*/  BSYNC B1 ;  /* 0x0000000000017941 */ /* 0x000fea0003800000 */
.L_x_169:
        /* <DEDUP_REMOVED lines=12> */
.L_x_172:
[----:B------:R-:W-:Y:S05]  /*90a0*/  BSYNC B1 ;  /* 0x0000000000017941 */ /* 0x000fea0003800000 */
.L_x_171:
        /* <DEDUP_REMOVED lines=12> */
.L_x_174:
[----:B------:R-:W-:Y:S05]  /*9170*/  BSYNC B1 ;  /* 0x0000000000017941 */ /* 0x000fea0003800000 */
.L_x_173:
        /* <DEDUP_REMOVED lines=12> */
.L_x_176:
[----:B------:R-:W-:Y:S05]  /*9240*/  BSYNC B1 ;  /* 0x0000000000017941 */ /* 0x000fea0003800000 */
.L_x_175:
        /* <DEDUP_REMOVED lines=12> */
.L_x_178:
[----:B------:R-:W-:Y:S05]  /*9310*/  BSYNC B1 ;  /* 0x0000000000017941 */ /* 0x000fea0003800000 */
.L_x_177:
        /* <DEDUP_REMOVED lines=12> */
.L_x_180:
[----:B------:R-:W-:Y:S05]  /*93e0*/  BSYNC B1 ;  /* 0x0000000000017941 */ /* 0x000fea0003800000 */
.L_x_179:
        /* <DEDUP_REMOVED lines=12> */
.L_x_182:
[----:B------:R-:W-:Y:S05]  /*94b0*/  BSYNC B1 ;  /* 0x0000000000017941 */ /* 0x000fea0003800000 */
.L_x_181:
        /* <DEDUP_REMOVED lines=12> */
.L_x_184:
[----:B------:R-:W-:Y:S05]  /*9580*/  BSYNC B1 ;  /* 0x0000000000017941 */ /* 0x000fea0003800000 */
.L_x_183:
[----:B-----5:R-:W-:Y:S01]  /*9590*/  LOP3.LUT R32, R32, 0xff, RZ, 0xc0, !PT ;  /* 0x000000ff20207812 */ /* 0x020fe200078ec0ff */
[----:B------:R-:W-:Y:S01]  /*95a0*/  BSSY B1, `(.L_x_185) ;  /* 0x000000b000017945 */ /* 0x000fe20003800000 */
[----:B------:R-:W-:Y:S02]  /*95b0*/  ISETP.LT.OR P3, PT, R41, 0x19, !P0 ;  /* 0x000000192900780c */ /* 0x000fe40004761670 */
[----:B------:R-:W-:-:S05]  /*95c0*/  F2FP.F16.E5M2.UNPACK_B R32, R32 ;  /* 0x00000020ff20723e */ /* 0x000fca00020004ff */
[----:B------:R-:W-:-:S05]  /*95d0*/  HADD2.F32 R32, -RZ, R32.H0_H0 ;  /* 0x20000020ff207230 */ /* 0x000fca0000004100 */
[----:B------:R-:W-:-:S04]  /*95e0*/  FMUL R32, R32, UR21 ;  /* 0x0000001520207c20 */ /* 0x000fc80008400000 */
[----:B------:R-:W-:Y:S01]  /*95f0*/  FFMA R32, R23, UR20, R32 ;  /* 0x0000001417207c23 */ /* 0x000fe20008000020 */
[----:B------:R-:W-:-:S04]  /*9600*/  PRMT R23, RZ, 0x7610, R23 ;  /* 0x00007610ff177816 */ /* 0x000fc80000000017 */
[----:B0-----:R-:W-:-:S05]  /*9610*/  F2FP.SATFINITE.E5M2.F32.PACK_AB_MERGE_C R33, RZ, R32, RZ ;  /* 0x00000020ff21723e */ /* 0x001fca00048060ff */
[----:B------:R0:W-:Y:S01]  /*9620*/  @!P2 STG.E.U8 desc[UR14][R30.64+0x11], R33 ;  /* 0x000011211e00a986 */ /* 0x0001e2000c10110e */
[----:B------:R-:W-:Y:S05]  /*9630*/  @P3 BRA `(.L_x_186) ;  /* 0x0000000000043947 */ /* 0x000fea0003800000 */
[----:B------:R0:W5:Y:S02]  /*9640*/  LDG.E.U8 R23, desc[UR14][R24.64+0x18] ;  /* 0x0000180e18177981 */ /* 0x000164000c1e1100 */
.L_x_186:
[----:B------:R-:W-:Y:S05]  /*9650*/  BSYNC B1 ;  /* 0x0000000000017941 */ /* 0x000fea0003800000 */
.L_x_185:
        /* <DEDUP_REMOVED lines=8> */
[----:B------:R-:W-:-:S05]  /*96e0*/  F2FP.SATFINITE.E5M2.F32.PACK_AB_MERGE_C R23, RZ, R23, RZ ;  /* 0x00000017ff17723e */ /* 0x000fca00048060ff */
[----:B------:R0:W-:Y:S01]  /*96f0*/  @!P3 STG.E.U8 desc[UR14][R28.64+0x18], R23 ;  /* 0x000018171c00b986 */ /* 0x0001e2000c10110e */
[----:B------:R-:W-:Y:S05]  /*9700*/  @P2 BRA `(.L_x_188) ;  /* 0x0000000000042947 */ /* 0x000fea0003800000 */
[----:B------:R0:W5:Y:S02]  /*9710*/  LDG.E.U8 R22, desc[UR14][R24.64+0x19] ;  /* 0x0000190e18167981 */ /* 0x000164000c1e1100 */
.L_x_188:
[----:B------:R-:W-:Y:S05]  /*9720*/  BSYNC B1 ;  /* 0x0000000000017941 */ /* 0x000fea0003800000 */
.L_x_187:
        /* <DEDUP_REMOVED lines=12> */
.L_x_190:
[----:B------:R-:W-:Y:S05]  /*97f0*/  BSYNC B1 ;  /* 0x0000000000017941 */ /* 0x000fea0003800000 */
.L_x_189:
        /* <DEDUP_REMOVED lines=12> */
.L_x_192:
[----:B------:R-:W-:Y:S05]  /*98c0*/  BSYNC B1 ;  /* 0x0000000000017941 */ /* 0x000fea0003800000 */
.L_x_191:
        /* <DEDUP_REMOVED lines=12> */
.L_x_194:
[----:B------:R-:W-:Y:S05]  /*9990*/  BSYNC B1 ;  /* 0x0000000000017941 */ /* 0x000fea0003800000 */
.L_x_193:
        /* <DEDUP_REMOVED lines=12> */
.L_x_196:
[----:B------:R-:W-:Y:S05]  /*9a60*/  BSYNC B1 ;  /* 0x0000000000017941 */ /* 0x000fea0003800000 */
.L_x_195:
        /* <DEDUP_REMOVED lines=12> */
.L_x_198:
[----:B------:R-:W-:Y:S05]  /*9b30*/  BSYNC B1 ;  /* 0x0000000000017941 */ /* 0x000fea0003800000 */
.L_x_197:
        /* <DEDUP_REMOVED lines=12> */
.L_x_200:
[----:B------:R-:W-:Y:S05]  /*9c00*/  BSYNC B1 ;  /* 0x0000000000017941 */ /* 0x000fea0003800000 */
.L_x_199:
        /* <DEDUP_REMOVED lines=12> */
.L_x_202:
[----:B------:R-:W-:Y:S05]  /*9cd0*/  BSYNC B1 ;  /* 0x0000000000017941 */ /* 0x000fea0003800000 */
.L_x_201:
        /* <DEDUP_REMOVED lines=12> */
.L_x_204:
[----:B------:R-:W-:Y:S05]  /*9da0*/  BSYNC B1 ;  /* 0x0000000000017941 */ /* 0x000fea0003800000 */
.L_x_203:
        /* <DEDUP_REMOVED lines=12> */
.L_x_206:
[----:B------:R-:W-:Y:S05]  /*9e70*/  BSYNC B1 ;  /* 0x0000000000017941 */ /* 0x000fea0003800000 */
.L_x_205:
        /* <DEDUP_REMOVED lines=12> */
.L_x_208:
[----:B------:R-:W-:Y:S05]  /*9f40*/  BSYNC B1 ;  /* 0x0000000000017941 */ /* 0x000fea0003800000 */
.L_x_207:
        /* <DEDUP_REMOVED lines=12> */
.L_x_210:
[----:B------:R-:W-:Y:S05]  /*a010*/  BSYNC B1 ;  /* 0x0000000000017941 */ /* 0x000fea0003800000 */
.L_x_209:
        /* <DEDUP_REMOVED lines=12> */
.L_x_212:
[----:B------:R-:W-:Y:S05]  /*a0e0*/  BSYNC B1 ;  /* 0x0000000000017941 */ /* 0x000fea0003800000 */
.L_x_211:
        /* <DEDUP_REMOVED lines=12> */
.L_x_214:
[----:B------:R-:W-:Y:S05]  /*a1b0*/  BSYNC B1 ;  /* 0x0000000000017941 */ /* 0x000fea0003800000 */
.L_x_213:
        /* <DEDUP_REMOVED lines=12> */
.L_x_216:
[----:B------:R-:W-:Y:S05]  /*a280*/  BSYNC B1 ;  /* 0x0000000000017941 */ /* 0x000fea0003800000 */
.L_x_215:
        /* <DEDUP_REMOVED lines=12> */
.L_x_218:
[----:B------:R-:W-:Y:S05]  /*a350*/  BSYNC B1 ;  /* 0x0000000000017941 */ /* 0x000fea0003800000 */
.L_x_217:
        /* <DEDUP_REMOVED lines=12> */
.L_x_220:
[----:B------:R-:W-:Y:S05]  /*a420*/  BSYNC B1 ;  /* 0x0000000000017941 */ /* 0x000fea0003800000 */
.L_x_219:
        /* <DEDUP_REMOVED lines=12> */
.L_x_222:
[----:B------:R-:W-:Y:S05]  /*a4f0*/  BSYNC B1 ;  /* 0x0000000000017941 */ /* 0x000fea0003800000 */
.L_x_221:
        /* <DEDUP_REMOVED lines=12> */
.L_x_224:
[----:B------:R-:W-:Y:S05]  /*a5c0*/  BSYNC B1 ;  /* 0x0000000000017941 */ /* 0x000fea0003800000 */
.L_x_223:
        /* <DEDUP_REMOVED lines=12> */
.L_x_226:
[----:B------:R-:W-:Y:S05]  /*a690*/  BSYNC B1 ;  /* 0x0000000000017941 */ /* 0x000fea0003800000 */
.L_x_225:
        /* <DEDUP_REMOVED lines=12> */
.L_x_228:
[----:B------:R-:W-:Y:S05]  /*a760*/  BSYNC B1 ;  /* 0x0000000000017941 */ /* 0x000fea0003800000 */
.L_x_227:
[----:B-----5:R-:W-:Y:S01]  /*a770*/  LOP3.LUT R2, R2, 0xff, RZ, 0xc0, !PT ;  /* 0x000000ff02027812 */ /* 0x020fe200078ec0ff */
[----:B------:R-:W-:Y:S01]  /*a780*/  BSSY B1, `(.L_x_229) ;  /* 0x000000b000017945 */ /* 0x000fe20003800000 */
[----:B------:R-:W-:Y:S02]  /*a790*/  ISETP.LT.OR P3, PT, R41, 0x41, !P1 ;  /* 0x000000412900780c */ /* 0x000fe40004f61670 */
[----:B------:R-:W-:-:S05]  /*a7a0*/  F2FP.F16.E5M2.UNPACK_B R2, R2 ;  /* 0x00000002ff02723e */ /* 0x000fca00020004ff */
[----:B------:R-:W-:-:S05]  /*a7b0*/  HADD2.F32 R2, -RZ, R2.H0_H0 ;  /* 0x20000002ff027230 */ /* 0x000fca0000004100 */
[----:B0-----:R-:W-:-:S04]  /*a7c0*/  FMUL R3, R2, UR21 ;  /* 0x0000001502037c20 */ /* 0x001fc80008400000 */
[----:B------:R-:W-:Y:S01]  /*a7d0*/  FFMA R3, R0, UR20, R3 ;  /* 0x0000001400037c23 */ /* 0x000fe20008000003 */
[----:B------:R-:W-:-:S04]  /*a7e0*/  PRMT R0, RZ, 0x7610, R0 ;  /* 0x00007610ff007816 */ /* 0x000fc80000000000 */
[----:B------:R-:W-:-:S05]  /*a7f0*/  F2FP.SATFINITE.E5M2.F32.PACK_AB_MERGE_C R3, RZ, R3, RZ ;  /* 0x00000003ff03723e */ /* 0x000fca00048060ff */
[----:B------:R0:W-:Y:S01]  /*a800*/  @!P2 STG.E.U8 desc[UR14][R28.64+0x41], R3 ;  /* 0x000041031c00a986 */ /* 0x0001e2000c10110e */
[----:B------:R-:W-:Y:S05]  /*a810*/  @P3 BRA `(.L_x_230) ;  /* 0x0000000000043947 */ /* 0x000fea0003800000 */
[----:B------:R0:W5:Y:S02]  /*a820*/  LDG.E.U8 R0, desc[UR14][R26.64+0x40] ;  /* 0x0000400e1a007981 */ /* 0x000164000c1e1100 */
.L_x_230:
[----:B------:R-:W-:Y:S05]  /*a830*/  BSYNC B1 ;  /* 0x0000000000017941 */ /* 0x000fea0003800000 */
.L_x_229:
[----:B------:R-:W2:Y:S01]  /*a840*/  LDL.LU R2, [R1] ;  /* 0x0000000001027983 */ /* 0x000ea20000300800 */
[----:B-----5:R-:W-:Y:S01]  /*a850*/  LOP3.LUT R0, R0, 0xff, RZ, 0xc0, !PT ;  /* 0x000000ff00007812 */ /* 0x020fe200078ec0ff */
[----:B------:R-:W-:Y:S01]  /*a860*/  BSSY B1, `(.L_x_231) ;  /* 0x000000b000017945 */ /* 0x000fe20003800000 */
[----:B------:R-:W-:Y:S02]  /*a870*/  ISETP.LT.OR P2, PT, R41, 0x42, !P1 ;  /* 0x000000422900780c */ /* 0x000fe40004f41670 */
[----:B------:R-:W-:-:S05]  /*a880*/  F2FP.F16.E5M2.UNPACK_B R0, R0 ;  /* 0x00000000ff00723e */ /* 0x000fca00020004ff */
[----:B------:R-:W-:-:S05]  /*a890*/  HADD2.F32 R0, -RZ, R0.H0_H0 ;  /* 0x20000000ff007230 */ /* 0x000fca0000004100 */
[----:B------:R-:W-:-:S04]  /*a8a0*/  FMUL R0, R0, UR21 ;  /* 0x0000001500007c20 */ /* 0x000fc80008400000 */
[----:B--2---:R-:W-:-:S05]  /*a8b0*/  FFMA R0, R2, UR20, R0 ;  /* 0x0000001402007c23 */ /* 0x004fca0008000000 */
[----:B0-----:R-:W-:Y:S02]  /*a8c0*/  F2FP.SATFINITE.E5M2.F32.PACK_AB_MERGE_C R3, RZ, R0, RZ ;  /* 0x00000000ff03723e */ /* 0x001fe400048060ff */
[----:B------:R-:W-:-:S03]  /*a8d0*/  PRMT R0, RZ, 0x7610, R0 ;  /* 0x00007610ff007816 */ /* 0x000fc60000000000 */
[----:B------:R0:W-:Y:S01]  /*a8e0*/  @!P3 STG.E.U8 desc[UR14][R30.64+0x40], R3 ;  /* 0x000040031e00b986 */ /* 0x0001e2000c10110e */
[----:B------:R-:W-:Y:S05]  /*a8f0*/  @P2 BRA `(.L_x_232) ;  /* 0x0000000000042947 */ /* 0x000fea0003800000 */
[----:B------:R2:W5:Y:S02]  /*a900*/  LDG.E.U8 R0, desc[UR14][R26.64+0x41] ;  /* 0x0000410e1a007981 */ /* 0x000564000c1e1100 */
.L_x_232:
[----:B------:R-:W-:Y:S05]  /*a910*/  BSYNC B1 ;  /* 0x0000000000017941 */ /* 0x000fea0003800000 */
.L_x_231:
[----:B------:R-:W3:Y:S01]  /*a920*/  LDL.LU R2, [R1+0x4] ;  /* 0x0000040001027983 */ /* 0x000ee20000300800 */
[----:B-----5:R-:W-:Y:S01]  /*a930*/  LOP3.LUT R0, R0, 0xff, RZ, 0xc0, !PT ;  /* 0x000000ff00007812 */ /* 0x020fe200078ec0ff */
[----:B------:R-:W-:Y:S01]  /*a940*/  BSSY B1, `(.L_x_233) ;  /* 0x000000b000017945 */ /* 0x000fe20003800000 */
[----:B------:R-:W-:Y:S02]  /*a950*/  ISETP.LT.OR P3, PT, R41, 0x49, !P0 ;  /* 0x000000492900780c */ /* 0x000fe40004761670 */
[----:B------:R-:W-:-:S05]  /*a960*/  F2FP.F16.E5M2.UNPACK_B R0, R0 ;  /* 0x00000000ff00723e */ /* 0x000fca00020004ff */
[----:B------:R-:W-:-:S05]  /*a970*/  HADD2.F32 R0, -RZ, R0.H0_H0 ;  /* 0x20000000ff007230 */ /* 0x000fca0000004100 */
[----:B------:R-:W-:-:S04]  /*a980*/  FMUL R0, R0, UR21 ;  /* 0x0000001500007c20 */ /* 0x000fc80008400000 */
[----:B---3--:R-:W-:-:S05]  /*a990*/  FFMA R0, R2, UR20, R0 ;  /* 0x0000001402007c23 */ /* 0x008fca0008000000 */
[----:B0-----:R-:W-:Y:S02]  /*a9a0*/  F2FP.SATFINITE.E5M2.F32.PACK_AB_MERGE_C R3, RZ, R0, RZ ;  /* 0x00000000ff03723e */ /* 0x001fe400048060ff */
[----:B------:R-:W-:-:S03]  /*a9b0*/  PRMT R0, RZ, 0x7610, R0 ;  /* 0x00007610ff007816 */ /* 0x000fc60000000000 */
[----:B------:R0:W-:Y:S01]  /*a9c0*/  @!P2 STG.E.U8 desc[UR14][R30.64+0x41], R3 ;  /* 0x000041031e00a986 */ /* 0x0001e2000c10110e */
[----:B------:R-:W-:Y:S05]  /*a9d0*/  @P3 BRA `(.L_x_234) ;  /* 0x0000000000043947 */ /* 0x000fea0003800000 */
[----:B------:R3:W5:Y:S02]  /*a9e0*/  LDG.E.U8 R0, desc[UR14][R24.64+0x48] ;  /* 0x0000480e18007981 */ /* 0x000764000c1e1100 */
.L_x_234:
[----:B------:R-:W-:Y:S05]  /*a9f0*/  BSYNC B1 ;  /* 0x0000000000017941 */ /* 0x000fea0003800000 */
.L_x_233:
[----:B------:R-:W2:Y:S01]  /*aa00*/  LDL.LU R2, [R1+0x8] ;  /* 0x0000080001027983 */ /* 0x000ea20000300800 */
        /* <DEDUP_REMOVED lines=12> */
.L_x_236:
[----:B------:R-:W-:Y:S05]  /*aad0*/  BSYNC B1 ;  /* 0x0000000000017941 */ /* 0x000fea0003800000 */
.L_x_235:
        /* <DEDUP_REMOVED lines=13> */
.L_x_238:
[----:B------:R-:W-:Y:S05]  /*abb0*/  BSYNC B1 ;  /* 0x0000000000017941 */ /* 0x000fea0003800000 */
.L_x_237:
        /* <DEDUP_REMOVED lines=13> */
.L_x_240:
[----:B------:R-:W-:Y:S05]  /*ac90*/  BSYNC B1 ;  /* 0x0000000000017941 */ /* 0x000fea0003800000 */
.L_x_239:
        /* <DEDUP_REMOVED lines=13> */
.L_x_242:
[----:B------:R-:W-:Y:S05]  /*ad70*/  BSYNC B1 ;  /* 0x0000000000017941 */ /* 0x000fea0003800000 */
.L_x_241:
        /* <DEDUP_REMOVED lines=13> */
.L_x_244:
[----:B------:R-:W-:Y:S05]  /*ae50*/  BSYNC B1 ;  /* 0x0000000000017941 */ /* 0x000fea0003800000 */
.L_x_243:
        /* <DEDUP_REMOVED lines=13> */
.L_x_246:
[----:B------:R-:W-:Y:S05]  /*af30*/  BSYNC B1 ;  /* 0x0000000000017941 */ /* 0x000fea0003800000 */
.L_x_245:
        /* <DEDUP_REMOVED lines=13> */
.L_x_248:
[----:B------:R-:W-:Y:S05]  /*b010*/  BSYNC B1 ;  /* 0x0000000000017941 */ /* 0x000fea0003800000 */
.L_x_247:
        /* <DEDUP_REMOVED lines=13> */
.L_x_250:
[----:B------:R-:W-:Y:S05]  /*b0f0*/  BSYNC B1 ;  /* 0x0000000000017941 */ /* 0x000fea0003800000 */
.L_x_249:
        /* <DEDUP_REMOVED lines=13> */
.L_x_252:
[----:B------:R-:W-:Y:S05]  /*b1d0*/  BSYNC B1 ;  /* 0x0000000000017941 */ /* 0x000fea0003800000 */
.L_x_251:
        /* <DEDUP_REMOVED lines=13> */
.L_x_254:
[----:B------:R-:W-:Y:S05]  /*b2b0*/  BSYNC B1 ;  /* 0x0000000000017941 */ /* 0x000fea0003800000 */
.L_x_253:
        /* <DEDUP_REMOVED lines=13> */
.L_x_256:
[----:B------:R-:W-:Y:S05]  /*b390*/  BSYNC B1 ;  /* 0x0000000000017941 */ /* 0x000fea0003800000 */
.L_x_255:
        /* <DEDUP_REMOVED lines=13> */
.L_x_258:
[----:B------:R-:W-:Y:S05]  /*b470*/  BSYNC B1 ;  /* 0x0000000000017941 */ /* 0x000fea0003800000 */
.L_x_257:
        /* <DEDUP_REMOVED lines=13> */
.L_x_260:
[----:B------:R-:W-:Y:S05]  /*b550*/  BSYNC B1 ;  /* 0x0000000000017941 */ /* 0x000fea0003800000 */
.L_x_259:
        /* <DEDUP_REMOVED lines=13> */
.L_x_262:
[----:B------:R-:W-:Y:S05]  /*b630*/  BSYNC B1 ;  /* 0x0000000000017941 */ /* 0x000fea0003800000 */
.L_x_261:
        /* <DEDUP_REMOVED lines=13> */
.L_x_264:
[----:B------:R-:W-:Y:S05]  /*b710*/  BSYNC B1 ;  /* 0x0000000000017941 */ /* 0x000fea0003800000 */
.L_x_263:
        /* <DEDUP_REMOVED lines=13> */
.L_x_266:
[----:B------:R-:W-:Y:S05]  /*b7f0*/  BSYNC B1 ;  /* 0x0000000000017941 */ /* 0x000fea0003800000 */
.L_x_265:
        /* <DEDUP_REMOVED lines=13> */
.L_x_268:
[----:B------:R-:W-:Y:S05]  /*b8d0*/  BSYNC B1 ;  /* 0x0000000000017941 */ /* 0x000fea0003800000 */
.L_x_267:
        /* <DEDUP_REMOVED lines=13> */
.L_x_270:
[----:B------:R-:W-:Y:S05]  /*b9b0*/  BSYNC B1 ;  /* 0x0000000000017941 */ /* 0x000fea0003800000 */
.L_x_269:
        /* <DEDUP_REMOVED lines=13> */
.L_x_272:
[----:B------:R-:W-:Y:S05]  /*ba90*/  BSYNC B1 ;  /* 0x0000000000017941 */ /* 0x000fea0003800000 */
.L_x_271:
        /* <DEDUP_REMOVED lines=13> */
.L_x_274:
[----:B------:R-:W-:Y:S05]  /*bb70*/  BSYNC B1 ;  /* 0x0000000000017941 */ /* 0x000fea0003800000 */
.L_x_273:
        /* <DEDUP_REMOVED lines=13> */
.L_x_276:
[----:B------:R-:W-:Y:S05]  /*bc50*/  BSYNC B1 ;  /* 0x0000000000017941 */ /* 0x000fea0003800000 */
.L_x_275:
        /* <DEDUP_REMOVED lines=13> */
.L_x_278:
[----:B------:R-:W-:Y:S05]  /*bd30*/  BSYNC B1 ;  /* 0x0000000000017941 */ /* 0x000fea0003800000 */
.L_x_277:
        /* <DEDUP_REMOVED lines=13> */
.L_x_280:
[----:B------:R-:W-:Y:S05]  /*be10*/  BSYNC B1 ;  /* 0x0000000000017941 */ /* 0x000fea0003800000 */
.L_x_279:
        /* <DEDUP_REMOVED lines=13> */
.L_x_282:
[----:B------:R-:W-:Y:S05]  /*bef0*/  BSYNC B1 ;  /* 0x0000000000017941 */ /* 0x000fea0003800000 */
.L_x_281:
        /* <DEDUP_REMOVED lines=13> */
.L_x_284:
[----:B------:R-:W-:Y:S05]  /*bfd0*/  BSYNC B1 ;  /* 0x0000000000017941 */ /* 0x000fea0003800000 */
.L_x_283:
        /* <DEDUP_REMOVED lines=13> */
.L_x_286:
[----:B------:R-:W-:Y:S05]  /*c0b0*/  BSYNC B1 ;  /* 0x0000000000017941 */ /* 0x000fea0003800000 */
.L_x_285:
        /* <DEDUP_REMOVED lines=13> */
.L_x_288:
[----:B------:R-:W-:Y:S05]  /*c190*/  BSYNC B1 ;  /* 0x0000000000017941 */ /* 0x000fea0003800000 */
.L_x_287:
[----:B------:R-:W-:Y:S05]  /*c1a0*/  @P1 BRA `(.L_x_289) ;  /* 0x0000002000ac1947 */ /* 0x000fea0003800000 */
[----:B------:R-:W2:Y:S01]  /*c1b0*/  LDL.LU R2, [R1+0x74] ;  /* 0x0000740001027983 */ /* 0x000ea20000300800 */
[----:B-----5:R-:W-:-:S04]  /*c1c0*/  LOP3.LUT R0, R0, 0xff, RZ, 0xc0, !PT ;  /* 0x000000ff00007812 */ /* 0x020fc800078ec0ff */
[----:B------:R-:W-:-:S05]  /*c1d0*/  F2FP.F16.E5M2.UNPACK_B R0, R0 ;  /* 0x00000000ff00723e */ /* 0x000fca00020004ff */
[----:B------:R-:W-:-:S05]  /*c1e0*/  HADD2.F32 R0, -RZ, R0.H0_H0 ;  /* 0x20000000ff007230 */ /* 0x000fca0000004100 */
[----:B------:R-:W-:-:S04]  /*c1f0*/  FMUL R0, R0, UR21 ;  /* 0x0000001500007c20 */ /* 0x000fc80008400000 */
[----:B--2---:R-:W-:-:S05]  /*c200*/  FFMA R0, R2, UR20, R0 ;  /* 0x0000001402007c23 */ /* 0x004fca0008000000 */
[----:B0-----:R-:W-:-:S05]  /*c210*/  F2FP.SATFINITE.E5M2.F32.PACK_AB_MERGE_C R3, RZ, R0, RZ ;  /* 0x00000000ff03723e */ /* 0x001fca00048060ff */
[----:B------:R0:W-:Y:S01]  /*c220*/  STG.E.U8 desc[UR14][R30.64+0x79], R3 ;  /* 0x000079031e007986 */ /* 0x0001e2000c10110e */
[----:B------:R-:W-:Y:S05]  /*c230*/  BRA `(.L_x_289) ;  /* 0x0000002000887947 */ /* 0x000fea0003800000 */
.L_x_32:
[C---:B------:R-:W-:Y:S01]  /*c240*/  ISETP.GE.AND P3, PT, R42.reuse, 0x1, PT ;  /* 0x000000012a00780c */ /* 0x040fe20003f66270 */
[----:B------:R-:W2:Y:S01]  /*c250*/  LDL.LU R227, [R1+0x10] ;  /* 0x0000100001e37983 */ /* 0x000ea20000300800 */
[----:B------:R-:W-:Y:S01]  /*c260*/  ISETP.GE.AND P2, PT, R42, 0x9, PT ;  /* 0x000000092a00780c */ /* 0x000fe20003f46270 */
[----:B------:R-:W-:Y:S01]  /*c270*/  FMUL R225, R225, UR20 ;  /* 0x00000014e1e17c20 */ /* 0x000fe20008400000 */
[C---:B------:R-:W-:Y:S01]  /*c280*/  ISETP.LT.OR P0, PT, R41.reuse, 0x1, !P3 ;  /* 0x000000012900780c */ /* 0x040fe20005f01670 */
[----:B------:R-:W-:Y:S01]  /*c290*/  FMUL R226, R226, UR20 ;  /* 0x00000014e2e27c20 */ /* 0x000fe20008400000 */
[----:B------:R-:W-:Y:S01]  /*c2a0*/  ISETP.LT.OR P1, PT, R41, 0x2, !P3 ;  /* 0x000000022900780c */ /* 0x000fe20005f21670 */
[----:B------:R-:W-:Y:S01]  /*c2b0*/  FMUL R223, R223, UR20 ;  /* 0x00000014dfdf7c20 */ /* 0x000fe20008400000 */
[----:B------:R-:W-:Y:S01]  /*c2c0*/  ISETP.LT.OR P6, PT, R41, 0x2, !P2 ;  /* 0x000000022900780c */ /* 0x000fe200057c1670 */
[----:B------:R-:W-:Y:S01]  /*c2d0*/  FMUL R224, R224, UR20 ;  /* 0x00000014e0e07c20 */ /* 0x000fe20008400000 */
[----:B------:R-:W-:-:S02]  /*c2e0*/  F2FP.SATFINITE.E5M2.F32.PACK_AB_MERGE_C R33, RZ, R226, RZ ;  /* 0x000000e2ff21723e */ /* 0x000fc400048060ff */
[----:B------:R-:W-:Y:S01]  /*c2f0*/  F2FP.SATFINITE.E5M2.F32.PACK_AB_MERGE_C R225, RZ, R225, RZ ;  /* 0x000000e1ffe1723e */ /* 0x000fe200048060ff */
[----:B------:R-:W-:Y:S01]  /*c300*/  FMUL R222, R222, UR20 ;  /* 0x00000014dede7c20 */ /* 0x000fe20008400000 */
[----:B------:R-:W-:Y:S01]  /*c310*/  ISETP.LT.OR P5, PT, R41, 0x1, !P2 ;  /* 0x000000012900780c */ /* 0x000fe200057a1670 */
[----:B------:R-:W-:Y:S01]  /*c320*/  FMUL R221, R221, UR20 ;  /* 0x00000014dddd7c20 */ /* 0x000fe20008400000 */
[----:B------:R-:W-:Y:S01]  /*c330*/  F2FP.SATFINITE.E5M2.F32.PACK_AB_MERGE_C R223, RZ, R223, RZ ;  /* 0x000000dfffdf723e */ /* 0x000fe200048060ff */
[----:B------:R0:W-:Y:S01]  /*c340*/  @!P0 STG.E.U8 desc[UR14][R24.64], R33 ;  /* 0x0000002118008986 */ /* 0x0001e2000c10110e */
[----:B------:R-:W-:-:S03]  /*c350*/  ISETP.LT.OR P0, PT, R41, 0x9, !P3 ;  /* 0x000000092900780c */ /* 0x000fc60005f01670 */
[----:B------:R-:W-:Y:S01]  /*c360*/  @!P1 STG.E.U8 desc[UR14][R24.64+0x1], R225 ;  /* 0x000001e118009986 */ /* 0x000fe2000c10110e */
[----:B------:R-:W-:-:S03]  /*c370*/  ISETP.LT.OR P1, PT, R41, 0xa, !P3 ;  /* 0x0000000a2900780c */ /* 0x000fc60005f21670 */
[----:B------:R-:W-:Y:S01]  /*c380*/  @!P6 STG.E.U8 desc[UR14][R26.64+0x1], R223 ;  /* 0x000001df1a00e986 */ /* 0x000fe2000c10110e */
[----:B------:R-:W-:Y:S01]  /*c390*/  ISETP.LT.OR P6, PT, R41, 0xa, !P2 ;  /* 0x0000000a2900780c */ /* 0x000fe200057c1670 */
[----:B------:R-:W-:Y:S01]  /*c3a0*/  FMUL R219, R219, UR20 ;  /* 0x00000014dbdb7c20 */ /* 0x000fe20008400000 */
[----:B------:R-:W-:Y:S01]  /*c3b0*/  F2FP.SATFINITE.E5M2.F32.PACK_AB_MERGE_C R35, RZ, R224, RZ ;  /* 0x000000e0ff23723e */ /* 0x000fe200048060ff */
[----:B------:R-:W-:Y:S01]  /*c3c0*/  FMUL R220, R220, UR20 ;  /* 0x00000014dcdc7c20 */ /* 0x000fe20008400000 */
[----:B0-----:R-:W-:Y:S01]  /*c3d0*/  F2FP.SATFINITE.E5M2.F32.PACK_AB_MERGE_C R33, RZ, R222, RZ ;  /* 0x000000deff21723e */ /* 0x001fe200048060ff */
[----:B------:R-:W-:Y:S01]  /*c3e0*/  FMUL R218, R218, UR20 ;  /* 0x00000014dada7c20 */ /* 0x000fe20008400000 */
[----:B------:R-:W-:Y:S01]  /*c3f0*/  F2FP.SATFINITE.E5M2.F32.PACK_AB_MERGE_C R221, RZ, R221, RZ ;  /* 0x000000ddffdd723e */ /* 0x000fe200048060ff */
[----:B------:R0:W-:Y:S01]  /*c400*/  @!P5 STG.E.U8 desc[UR14][R26.64], R35 ;  /* 0x000000231a00d986 */ /* 0x0001e2000c10110e */
[C---:B------:R-:W-:Y:S02]  /*c410*/  ISETP.LT.OR P5, PT, R41.reuse, 0x9, !P2 ;  /* 0x000000092900780c */ /* 0x040fe400057a1670 */
        /* <DEDUP_REMOVED lines=8> */
[----:B0-----:R-:W-:Y:S01]  /*c4a0*/  F2FP.SATFINITE.E5M2.F32.PACK_AB_MERGE_C R35, RZ, R220, RZ ;  /* 0x000000dcff23723e */ /* 0x001fe200048060ff */
[----:B------:R-:W-:Y:S01]  /*c4b0*/  FMUL R215, R215, UR20 ;  /* 0x00000014d7d77c20 */ /* 0x000fe20008400000 */
[----:B------:R-:W4:Y:S01]  /*c4c0*/  LDL.LU R226, [R1+0xc] ;  /* 0x00000c0001e27983 */ /* 0x000f220000300800 */
[----:B---3--:R-:W-:Y:S02]  /*c4d0*/  F2FP.SATFINITE.E5M2.F32.PACK_AB_MERGE_C R33, RZ, R218, RZ ;  /* 0x000000daff21723e */ /* 0x008fe400048060ff */
[----:B------:R-:W-:Y:S01]  /*c4e0*/  F2FP.SATFINITE.E5M2.F32.PACK_AB_MERGE_C R217, RZ, R217, RZ ;  /* 0x000000d9ffd9723e */ /* 0x000fe200048060ff */
[----:B------:R0:W-:Y:S01]  /*c4f0*/  @!P5 STG.E.U8 desc[UR14][R26.64+0x8], R35 ;  /* 0x000008231a00d986 */ /* 0x0001e2000c10110e */
[----:B------:R-:W-:-:S02]  /*c500*/  ISETP.LT.OR P5, PT, R41, 0x11, !P2 ;  /* 0x000000112900780c */ /* 0x000fc400057a1670 */
[----:B------:R-:W-:Y:S01]  /*c510*/  F2FP.SATFINITE.E5M2.F32.PACK_AB_MERGE_C R215, RZ, R215, RZ ;  /* 0x000000d7ffd7723e */ /* 0x000fe200048060ff */
[----:B------:R-:W3:Y:S01]  /*c520*/  LDL.LU R224, [R1+0x8] ;  /* 0x0000080001e07983 */ /* 0x000ee20000300800 */
[----:B------:R-:W-:-:S03]  /*c530*/  FMUL R216, R216, UR20 ;  /* 0x00000014d8d87c20 */ /* 0x000fc60008400000 */
[----:B------:R-:W4:Y:S04]  /*c540*/  LDL.LU R225, [R1+0x4] ;  /* 0x0000040001e17983 */ /* 0x000f280000300800 */
[----:B------:R-:W3:Y:S01]  /*c550*/  LDL.LU R223, [R1] ;  /* 0x0000000001df7983 */ /* 0x000ee20000300800 */
[----:B0-----:R-:W-:Y:S01]  /*c560*/  F2FP.SATFINITE.E5M2.F32.PACK_AB_MERGE_C R35, RZ, R216, RZ ;  /* 0x000000d8ff23723e */ /* 0x001fe200048060ff */
[----:B------:R-:W-:Y:S01]  /*c570*/  FMUL R214, R214, UR20 ;  /* 0x00000014d6d67c20 */ /* 0x000fe20008400000 */
[----:B------:R-:W-:Y:S01]  /*c580*/  FMUL R213, R213, UR20 ;  /* 0x00000014d5d57c20 */ /* 0x000fe20008400000 */
[----:B------:R0:W-:Y:S01]  /*c590*/  @!P0 STG.E.U8 desc[UR14][R24.64+0x10], R33 ;  /* 0x0000102118008986 */ /* 0x0001e2000c10110e */
[----:B------:R-:W-:Y:S01]  /*c5a0*/  ISETP.LT.OR P0, PT, R41, 0x19, !P3 ;  /* 0x000000192900780c */ /* 0x000fe20005f01670 */
[----:B------:R-:W-:Y:S01]  /*c5b0*/  FMUL R211, R211, UR20 ;  /* 0x00000014d3d37c20 */ /* 0x000fe20008400000 */
[----:B------:R-:W-:Y:S01]  /*c5c0*/  FMUL R212, R212, UR20 ;  /* 0x00000014d4d47c20 */ /* 0x000fe20008400000 */
[----:B------:R-:W-:Y:S01]  /*c5d0*/  @!P1 STG.E.U8 desc[UR14][R24.64+0x11], R217 ;  /* 0x000011d918009986 */ /* 0x000fe2000c10110e */
[C---:B------:R-:W-:Y:S01]  /*c5e0*/  ISETP.LT.OR P1, PT, R41.reuse, 0x1a, !P3 ;  /* 0x0000001a2900780c */ /* 0x040fe20005f21670 */
[----:B------:R-:W-:Y:S01]  /*c5f0*/  FMUL R210, R210, UR20 ;  /* 0x00000014d2d27c20 */ /* 0x000fe20008400000 */
[----:B------:R-:W-:Y:S01]  /*c600*/  F2FP.SATFINITE.E5M2.F32.PACK_AB_MERGE_C R213, RZ, R213, RZ ;  /* 0x000000d5ffd5723e */ /* 0x000fe200048060ff */
[----:B------:R-:W-:Y:S01]  /*c610*/  @!P6 STG.E.U8 desc[UR14][R26.64+0x11], R215 ;  /* 0x000011d71a00e986 */ /* 0x000fe2000c10110e */
[----:B------:R-:W-:Y:S01]  /*c620*/  ISETP.LT.OR P6, PT, R41, 0x1a, !P2 ;  /* 0x0000001a2900780c */ /* 0x000fe200057c1670 */
[----:B------:R-:W-:Y:S01]  /*c630*/  FMUL R209, R209, UR20 ;  /* 0x00000014d1d17c20 */ /* 0x000fe20008400000 */
[----:B------:R-:W-:Y:S01]  /*c640*/  F2FP.SATFINITE.E5M2.F32.PACK_AB_MERGE_C R211, RZ, R211, RZ ;  /* 0x000000d3ffd3723e */ /* 0x000fe200048060ff */
[----:B------:R1:W-:Y:S01]  /*c650*/  @!P5 STG.E.U8 desc[UR14][R26.64+0x10], R35 ;  /* 0x000010231a00d986 */ /* 0x0003e2000c10110e */
[----:B0-----:R-:W-:Y:S01]  /*c660*/  F2FP.SATFINITE.E5M2.F32.PACK_AB_MERGE_C R33, RZ, R214, RZ ;  /* 0x000000d6ff21723e */ /* 0x001fe200048060ff */
[----:B------:R-:W-:Y:S01]  /*c670*/  FMUL R207, R207, UR20 ;  /* 0x00000014cfcf7c20 */ /* 0x000fe20008400000 */
[C---:B------:R-:W-:Y:S01]  /*c680*/  ISETP.LT.OR P5, PT, R41.reuse, 0x19, !P2 ;  /* 0x000000192900780c */ /* 0x040fe200057a1670 */
[----:B------:R-:W-:Y:S01]  /*c690*/  FMUL R208, R208, UR20 ;  /* 0x00000014d0d07c20 */ /* 0x000fe20008400000 */
[----:B------:R-:W-:Y:S01]  /*c6a0*/  F2FP.SATFINITE.E5M2.F32.PACK_AB_MERGE_C R209, RZ, R209, RZ ;  /* 0x000000d1ffd1723e */ /* 0x000fe200048060ff */
[----:B------:R0:W-:Y:S01]  /*c6b0*/  @!P0 STG.E.U8 desc[UR14][R24.64+0x18], R33 ;  /* 0x0000182118008986 */ /* 0x0001e2000c10110e */
[C---:B------:R-:W-:Y:S01]  /*c6c0*/  ISETP.LT.OR P0, PT, R41.reuse, 0x21, !P3 ;  /* 0x000000212900780c */ /* 0x040fe20005f01670 */
[----:B------:R-:W-:Y:S01]  /*c6d0*/  FMUL R206, R206, UR20 ;  /* 0x00000014cece7c20 */ /* 0x000fe20008400000 */
[----:B------:R-:W-:Y:S01]  /*c6e0*/  F2FP.SATFINITE.E5M2.F32.PACK_AB_MERGE_C R207, RZ, R207, RZ ;  /* 0x000000cfffcf723e */ /* 0x000fe200048060ff */
[----:B------:R-:W-:Y:S01]  /*c6f0*/  @!P1 STG.E.U8 desc[UR14][R24.64+0x19], R213 ;  /* 0x000019d518009986 */ /* 0x000fe2000c10110e */
[----:B------:R-:W-:Y:S01]  /*c700*/  ISETP.LT.OR P1, PT, R41, 0x22, !P3 ;  /* 0x000000222900780c */ /* 0x000fe20005f21670 */
[----:B------:R-:W-:Y:S01]  /*c710*/  FMUL R205, R205, UR20 ;  /* 0x00000014cdcd7c20 */ /* 0x000fe20008400000 */
[----:B-1----:R-:W-:Y:S01]  /*c720*/  F2FP.SATFINITE.E5M2.F32.PACK_AB_MERGE_C R35, RZ, R212, RZ ;  /* 0x000000d4ff23723e */ /* 0x002fe200048060ff */
        /* <DEDUP_REMOVED lines=11> */
[----:B------:R-:W-:Y:S01]  /*c7e0*/  ISETP.LT.OR P0, PT, R41, 0x29, !P3 ;  /* 0x000000292900780c */ /* 0x000fe20005f01670 */
[----:B------:R-:W-:Y:S01]  /*c7f0*/  FMUL R201, R201, UR20 ;  /* 0x00000014c9c97c20 */ /* 0x000fe20008400000 */
[----:B------:R-:W-:Y:S01]  /*c800*/  FMUL R199, R199, UR20 ;  /* 0x00000014c7c77c20 */ /* 0x000fe20008400000 */
[----:B------:R-:W-:Y:S01]  /*c810*/  @!P1 STG.E.U8 desc[UR14][R24.64+0x21], R209 ;  /* 0x000021d118009986 */ /* 0x000fe2000c10110e */
[C---:B------:R-:W-:Y:S01]  /*c820*/  ISETP.LT.OR P1, PT, R41.reuse, 0x2a, !P3 ;  /* 0x0000002a2900780c */ /* 0x040fe20005f21670 */
        /* <DEDUP_REMOVED lines=9> */
[----:B------:R-:W-:Y:S01]  /*c8c0*/  ISETP.LT.OR P5, PT, R41, 0x29, !P2 ;  /* 0x000000292900780c */ /* 0x000fe200057a1670 */
[----:B------:R-:W-:Y:S01]  /*c8d0*/  FMUL R195, R195, UR20 ;  /* 0x00000014c3c37c20 */ /* 0x000fe20008400000 */
[----:B------:R-:W-:Y:S01]  /*c8e0*/  F2FP.SATFINITE.E5M2.F32.PACK_AB_MERGE_C R199, RZ, R199, RZ ;  /* 0x000000c7ffc7723e */ /* 0x000fe200048060ff */
[----:B------:R0:W-:Y:S01]  /*c8f0*/  @!P0 STG.E.U8 desc[UR14][R24.64+0x28], R33 ;  /* 0x0000282118008986 */ /* 0x0001e2000c10110e */
[C---:B------:R-:W-:Y:S01]  /*c900*/  ISETP.LT.OR P0, PT, R41.reuse, 0x31, !P3 ;  /* 0x000000312900780c */ /* 0x040fe20005f01670 */
[----:B------:R-:W-:Y:S01]  /*c910*/  FMUL R196, R196, UR20 ;  /* 0x00000014c4c47c20 */ /* 0x000fe20008400000 */
[----:B------:R-:W-:Y:S01]  /*c920*/  F2FP.SATFINITE.E5M2.F32.PACK_AB_MERGE_C R197, RZ, R197, RZ ;  /* 0x000000c5ffc5723e */ /* 0x000fe200048060ff */
        /* <DEDUP_REMOVED lines=59> */
[C---:B------:R-:W-:Y:S01]  /*cce0*/  ISETP.LT.OR P6, PT, R41.reuse, 0x4a, !P2 ;  /* 0x0000004a2900780c */ /* 0x040fe200057c1670 */
        /* <DEDUP_REMOVED lines=57> */
[----:B------:R-:W-:Y:S01]  /*d080*/  ISETP.LT.OR P5, PT, R41, 0x61, !P3 ;  /* 0x000000612900780c */ /* 0x000fe20005fa1670 */
[----:B------:R-:W-:Y:S01]  /*d090*/  FMUL R161, R161, UR20 ;  /* 0x00000014a1a17c20 */ /* 0x000fe20008400000 */
[----:B0-----:R-:W-:Y:S01]  /*d0a0*/  F2FP.SATFINITE.E5M2.F32.PACK_AB_MERGE_C R33, RZ, R178, RZ ;  /* 0x000000b2ff21723e */ /* 0x001fe200048060ff */
[----:B------:R-:W-:Y:S01]  /*d0b0*/  FMUL R160, R160, UR20 ;  /* 0x00000014a0a07c20 */ /* 0x000fe20008400000 */
[----:B------:R-:W-:Y:S01]  /*d0c0*/  FMUL R159, R159, UR20 ;  /* 0x000000149f9f7c20 */ /* 0x000fe20008400000 */
[----:B------:R-:W-:Y:S01]  /*d0d0*/  FMUL R157, R157, UR20 ;  /* 0x000000149d9d7c20 */ /* 0x000fe20008400000 */
[----:B------:R-:W-:Y:S01]  /*d0e0*/  F2FP.SATFINITE.E5M2.F32.PACK_AB_MERGE_C R161, RZ, R161, RZ ;  /* 0x000000a1ffa1723e */ /* 0x000fe200048060ff */
[----:B------:R-:W-:Y:S01]  /*d0f0*/  FMUL R158, R158, UR20 ;  /* 0x000000149e9e7c20 */ /* 0x000fe20008400000 */
[----:B------:R-:W-:Y:S01]  /*d100*/  FMUL R156, R156, UR20 ;  /* 0x000000149c9c7c20 */ /* 0x000fe20008400000 */
[----:B------:R-:W-:Y:S01]  /*d110*/  @!P6 STG.E.U8 desc[UR14][R24.64+0x61], R177 ;  /* 0x000061b11800e986 */ /* 0x000fe2000c10110e */
[----:B------:R-:W-:Y:S01]  /*d120*/  ISETP.LT.OR P6, PT, R41, 0x69, !P3 ;  /* 0x000000692900780c */ /* 0x000fe20005fc1670 */
[----:B------:R-:W-:Y:S01]  /*d130*/  FMUL R155, R155, UR20 ;  /* 0x000000149b9b7c20 */ /* 0x000fe20008400000 */
[----:B-1----:R-:W-:Y:S01]  /*d140*/  F2FP.SATFINITE.E5M2.F32.PACK_AB_MERGE_C R35, RZ, R176, RZ ;  /* 0x000000b0ff23723e */ /* 0x002fe200048060ff */
[----:B------:R0:W-:Y:S01]  /*d150*/  @!P5 STG.E.U8 desc[UR14][R24.64+0x60], R33 ;  /* 0x000060211800d986 */ /* 0x0001e2000c10110e */
        /* <DEDUP_REMOVED lines=16> */
[----:B-1----:R-:W-:Y:S01]  /*d260*/  F2FP.SATFINITE.E5M2.F32.PACK_AB_MERGE_C R35, RZ, R170, RZ ;  /* 0x000000aaff23723e */ /* 0x002fe200048060ff */
[----:B------:R-:W-:Y:S01]  /*d270*/  @!P0 STG.E.U8 desc[UR14][R24.64+0x69], R173 ;  /* 0x000069ad18008986 */ /* 0x000fe2000c10110e */
        /* <DEDUP_REMOVED lines=12> */
[----:B------:R-:W-:Y:S01]  /*d340*/  ISETP.LT.OR P6, PT, R41, 0x79, !P3 ;  /* 0x000000792900780c */ /* 0x000fe20005fc1670 */
[----:B------:R-:W-:Y:S01]  /*d350*/  FMUL R17, R17, UR20 ;  /* 0x0000001411117c20 */ /* 0x000fe20008400000 */
[----:B------:R-:W-:Y:S01]  /*d360*/  ISETP.LT.OR P3, PT, R41, 0x7a, !P3 ;  /* 0x0000007a2900780c */ /* 0x000fe20005f61670 */
[----:B------:R-:W-:Y:S01]  /*d370*/  @!P0 STG.E.U8 desc[UR14][R24.64+0x71], R169 ;  /* 0x000071a918008986 */ /* 0x000fe2000c10110e */
[----:B0-----:R-:W-:Y:S01]  /*d380*/  F2FP.SATFINITE.E5M2.F32.PACK_AB_MERGE_C R33, RZ, R168, RZ ;  /* 0x000000a8ff21723e */ /* 0x001fe200048060ff */
[----:B------:R-:W-:Y:S01]  /*d390*/  FMUL R18, R18, UR20 ;  /* 0x0000001412127c20 */ /* 0x000fe20008400000 */
[----:B------:R-:W-:Y:S01]  /*d3a0*/  ISETP.GE.AND P0, PT, R42, 0x89, PT ;  /* 0x000000892a00780c */ /* 0x000fe20003f06270 */
[----:B------:R-:W-:Y:S01]  /*d3b0*/  FMUL R16, R16, UR20 ;  /* 0x0000001410107c20 */ /* 0x000fe20008400000 */
[----:B------:R-:W-:Y:S01]  /*d3c0*/  F2FP.SATFINITE.E5M2.F32.PACK_AB_MERGE_C R21, RZ, R21, RZ ;  /* 0x00000015ff15723e */ /* 0x000fe200048060ff */
[----:B------:R0:W-:Y:S01]  /*d3d0*/  @!P1 STG.E.U8 desc[UR14][R26.64+0x70], R33 ;  /* 0x000070211a009986 */ /* 0x0001e2000c10110e */
[----:B------:R-:W-:Y:S01]  /*d3e0*/  ISETP.GE.AND P1, PT, R42, 0x81, PT ;  /* 0x000000812a00780c */ /* 0x000fe20003f26270 */
[----:B------:R-:W-:Y:S01]  /*d3f0*/  FMUL R15, R15, UR20 ;  /* 0x000000140f0f7c20 */ /* 0x000fe20008400000 */
[----:B-1----:R-:W-:Y:S01]  /*d400*/  F2FP.SATFINITE.E5M2.F32.PACK_AB_MERGE_C R35, RZ, R166, RZ ;  /* 0x000000a6ff23723e */ /* 0x002fe200048060ff */
[----:B------:R-:W-:Y:S01]  /*d410*/  @!P5 STG.E.U8 desc[UR14][R26.64+0x71], R167 ;  /* 0x000071a71a00d986 */ /* 0x000fe2000c10110e */
[----:B------:R-:W-:Y:S01]  /*d420*/  ISETP.LT.OR P5, PT, R41, 0x79, !P2 ;  /* 0x000000792900780c */ /* 0x000fe200057a1670 */
[----:B------:R-:W-:Y:S01]  /*d430*/  FMUL R13, R13, UR20 ;  /* 0x000000140d0d7c20 */ /* 0x000fe20008400000 */
[C---:B------:R-:W-:Y:S01]  /*d440*/  ISETP.LT.OR P2, PT, R41.reuse, 0x7a, !P2 ;  /* 0x0000007a2900780c */ /* 0x040fe20005741670 */
        /* <DEDUP_REMOVED lines=9> */
[----:B------:R-:W-:Y:S01]  /*d4e0*/  F2FP.SATFINITE.E5M2.F32.PACK_AB_MERGE_C R17, RZ, R17, RZ ;  /* 0x00000011ff11723e */ /* 0x000fe200048060ff */
[----:B------:R-:W-:Y:S01]  /*d4f0*/  @!P5 STG.E.U8 desc[UR14][R26.64+0x78], R37 ;  /* 0x000078251a00d986 */ /* 0x000fe2000c10110e */
[----:B------:R-:W-:Y:S01]  /*d500*/  ISETP.LT.OR P5, PT, R41, 0x1, !P0 ;  /* 0x000000012900780c */ /* 0x000fe200047a1670 */
[----:B------:R-:W-:Y:S01]  /*d510*/  FMUL R9, R9, UR20 ;  /* 0x0000001409097c20 */ /* 0x000fe20008400000 */
[----:B------:R-:W-:Y:S01]  /*d520*/  F2FP.SATFINITE.E5M2.F32.PACK_AB_MERGE_C R15, RZ, R15, RZ ;  /* 0x0000000fff0f723e */ /* 0x000fe200048060ff */
[----:B------:R0:W-:Y:S01]  /*d530*/  @!P2 STG.E.U8 desc[UR14][R26.64+0x79], R163 ;  /* 0x000079a31a00a986 */ /* 0x0001e2000c10110e */
[C---:B------:R-:W-:Y:S01]  /*d540*/  ISETP.LT.OR P2, PT, R41.reuse, 0xa, !P1 ;  /* 0x0000000a2900780c */ /* 0x040fe20004f41670 */
        /* <DEDUP_REMOVED lines=9> */
[----:B------:R-:W-:Y:S01]  /*d5e0*/  F2FP.SATFINITE.E5M2.F32.PACK_AB_MERGE_C R11, RZ, R11, RZ ;  /* 0x0000000bff0b723e */ /* 0x000fe200048060ff */
[----:B------:R2:W-:Y:S01]  /*d5f0*/  @!P5 STG.E.U8 desc[UR14][R30.64], R33 ;  /* 0x000000211e00d986 */ /* 0x0005e2000c10110e */
[----:B------:R-:W-:Y:S01]  /*d600*/  ISETP.LT.OR P5, PT, R41, 0x9, !P0 ;  /* 0x000000092900780c */ /* 0x000fe200047a1670 */
[----:B------:R-:W-:Y:S01]  /*d610*/  FMUL R5, R5, UR20 ;  /* 0x0000001405057c20 */ /* 0x000fe20008400000 */
[----:B0-----:R-:W-:Y:S01]  /*d620*/  F2FP.SATFINITE.E5M2.F32.PACK_AB_MERGE_C R27, RZ, R156, RZ ;  /* 0x0000009cff1b723e */ /* 0x001fe200048060ff */
[----:B-----5:R-:W-:Y:S01]  /*d630*/  FMUL R0, R0, UR20 ;  /* 0x0000001400007c20 */ /* 0x020fe20008400000 */
[----:B------:R-:W-:Y:S01]  /*d640*/  F2FP.SATFINITE.E5M2.F32.PACK_AB_MERGE_C R9, RZ, R9, RZ ;  /* 0x00000009ff09723e */ /* 0x000fe200048060ff */
[----:B------:R-:W-:Y:S01]  /*d650*/  FMUL R6, R6, UR20 ;  /* 0x0000001406067c20 */ /* 0x000fe20008400000 */
[----:B------:R-:W-:Y:S01]  /*d660*/  F2FP.SATFINITE.E5M2.F32.PACK_AB_MERGE_C R7, RZ, R7, RZ ;  /* 0x00000007ff07723e */ /* 0x000fe200048060ff */
[----:B------:R-:W4:Y:S01]  /*d670*/  LDL.LU R221, [R1+0x14] ;  /* 0x0000140001dd7983 */ /* 0x000f220000300800 */
[----:B-1----:R-:W-:Y:S01]  /*d680*/  F2FP.SATFINITE.E5M2.F32.PACK_AB_MERGE_C R25, RZ, R158, RZ ;  /* 0x0000009eff19723e */ /* 0x002fe200048060ff */
[----:B------:R-:W-:Y:S01]  /*d690*/  FMUL R2, R2, UR20 ;  /* 0x0000001402027c20 */ /* 0x000fe20008400000 */
[----:B------:R-:W-:Y:S01]  /*d6a0*/  F2FP.SATFINITE.E5M2.F32.PACK_AB_MERGE_C R5, RZ, R5, RZ ;  /* 0x00000005ff05723e */ /* 0x000fe200048060ff */
[----:B------:R-:W-:Y:S01]  /*d6b0*/  @!P6 STG.E.U8 desc[UR14][R30.64+0x1], R159 ;  /* 0x0000019f1e00e986 */ /* 0x000fe2000c10110e */
[----:B------:R-:W-:Y:S01]  /*d6c0*/  ISETP.LT.OR P6, PT, R41, 0xa, !P0 ;  /* 0x0000000a2900780c */ /* 0x000fe200047c1670 */
[----:B------:R-:W-:Y:S01]  /*d6d0*/  FMUL R3, R3, UR20 ;  /* 0x0000001403037c20 */ /* 0x000fe20008400000 */
[----:B--2---:R-:W-:Y:S01]  /*d6e0*/  F2FP.SATFINITE.E5M2.F32.PACK_AB_MERGE_C R33, RZ, R152, RZ ;  /* 0x00000098ff21723e */ /* 0x004fe200048060ff */
[----:B------:R-:W-:Y:S01]  /*d6f0*/  @!P2 STG.E.U8 desc[UR14][R28.64+0x9], R157 ;  /* 0x0000099d1c00a986 */ /* 0x000fe2000c10110e */
[----:B------:R-:W-:Y:S01]  /*d700*/  ISETP.LT.OR P2, PT, R41, 0x12, !P1 ;  /* 0x000000122900780c */ /* 0x000fe20004f41670 */
[----:B------:R-:W-:-:S02]  /*d710*/  FMUL R4, R4, UR20 ;  /* 0x0000001404047c20 */ /* 0x000fc40008400000 */
[----:B------:R0:W-:Y:S01]  /*d720*/  @!P3 STG.E.U8 desc[UR14][R28.64+0x8], R25 ;  /* 0x000008191c00b986 */ /* 0x0001e2000c10110e */
[----:B------:R-:W-:-:S03]  /*d730*/  ISETP.LT.OR P3, PT, R41, 0x11, !P1 ;  /* 0x000000112900780c */ /* 0x000fc60004f61670 */
[----:B------:R1:W-:Y:S01]  /*d740*/  @!P5 STG.E.U8 desc[UR14][R30.64+0x8], R27 ;  /* 0x0000081b1e00d986 */ /* 0x0003e2000c10110e */
[----:B------:R-:W-:-:S03]  /*d750*/  ISETP.LT.OR P5, PT, R41, 0x11, !P0 ;  /* 0x000000112900780c */ /* 0x000fc600047a1670 */
[----:B------:R-:W-:Y:S01]  /*d760*/  @!P6 STG.E.U8 desc[UR14][R30.64+0x9], R155 ;  /* 0x0000099b1e00e986 */ /* 0x000fe2000c10110e */
[----:B------:R-:W-:-:S03]  /*d770*/  ISETP.LT.OR P6, PT, R41, 0x12, !P0 ;  /* 0x000000122900780c */ /* 0x000fc600047c1670 */
[----:B------:R-:W-:Y:S01]  /*d780*/  @!P2 STG.E.U8 desc[UR14][R28.64+0x11], R153 ;  /* 0x000011991c00a986 */ /* 0x000fe2000c10110e */
[----:B------:R-:W-:Y:S02]  /*d790*/  ISETP.LT.OR P2, PT, R41, 0x1a, !P1 ;  /* 0x0000001a2900780c */ /* 0x000fe40004f41670 */
[----:B0-----:R-:W-:Y:S01]  /*d7a0*/  F2FP.SATFINITE.E5M2.F32.PACK_AB_MERGE_C R25, RZ, R154, RZ ;  /* 0x0000009aff19723e */ /* 0x001fe200048060ff */
[----:B------:R-:W2:Y:S01]  /*d7b0*/  LDL.LU R220, [R1+0x18] ;  /* 0x0000180001dc7983 */ /* 0x000ea20000300800 */
[----:B-1----:R-:W-:-:S03]  /*d7c0*/  F2FP.SATFINITE.E5M2.F32.PACK_AB_MERGE_C R27, RZ, R20, RZ ;  /* 0x00000014ff1b723e */ /* 0x002fc600048060ff */
[----:B------:R0:W-:Y:S01]  /*d7d0*/  @!P3 STG.E.U8 desc[UR14][R28.64+0x10], R25 ;  /* 0x000010191c00b986 */ /* 0x0001e2000c10110e */
[----:B------:R-:W-:-:S03]  /*d7e0*/  ISETP.LT.OR P3, PT, R41, 0x19, !P1 ;  /* 0x000000192900780c */ /* 0x000fc60004f61670 */
[----:B------:R-:W-:Y:S01]  /*d7f0*/  @!P5 STG.E.U8 desc[UR14][R30.64+0x10], R33 ;  /* 0x000010211e00d986 */ /* 0x000fe2000c10110e */
[----:B------:R-:W-:-:S03]  /*d800*/  ISETP.LT.OR P5, PT, R41, 0x19, !P0 ;  /* 0x000000192900780c */ /* 0x000fc600047a1670 */
[----:B------:R1:W-:Y:S01]  /*d810*/  @!P6 STG.E.U8 desc[UR14][R30.64+0x11], R23 ;  /* 0x000011171e00e986 */ /* 0x0003e2000c10110e */
[----:B------:R-:W-:-:S03]  /*d820*/  ISETP.LT.OR P6, PT, R41, 0x1a, !P0 ;  /* 0x0000001a2900780c */ /* 0x000fc600047c1670 */
[----:B------:R3:W-:Y:S01]  /*d830*/  @!P2 STG.E.U8 desc[UR14][R28.64+0x19], R21 ;  /* 0x000019151c00a986 */ /* 0x0007e2000c10110e */
[C---:B------:R-:W-:Y:S02]  /*d840*/  ISETP.LT.OR P2, PT, R41.reuse, 0x22, !P1 ;  /* 0x000000222900780c */ /* 0x040fe40004f41670 */
[----:B0-----:R-:W-:Y:S01]  /*d850*/  F2FP.SATFINITE.E5M2.F32.PACK_AB_MERGE_C R25, RZ, R22, RZ ;  /* 0x00000016ff19723e */ /* 0x001fe200048060ff */
[----:B------:R-:W2:Y:S04]  /*d860*/  LDL.LU R222, [R1+0x1c] ;  /* 0x00001c0001de7983 */ /* 0x000ea80000300800 */
[----:B------:R-:W-:Y:S01]  /*d870*/  @!P3 STG.E.U8 desc[UR14][R28.64+0x18], R25 ;  /* 0x000018191c00b986 */ /* 0x000fe2000c10110e */
[C---:B------:R-:W-:Y:S02]  /*d880*/  ISETP.LT.OR P3, PT, R41.reuse, 0x21, !P1 ;  /* 0x000000212900780c */ /* 0x040fe40004f61670 */
[----:B-1----:R-:W-:Y:S01]  /*d890*/  F2FP.SATFINITE.E5M2.F32.PACK_AB_MERGE_C R23, RZ, R18, RZ ;  /* 0x00000012ff17723e */ /* 0x002fe200048060ff */
[----:B------:R-:W-:Y:S01]  /*d8a0*/  @!P5 STG.E.U8 desc[UR14][R30.64+0x18], R27 ;  /* 0x0000181b1e00d986 */ /* 0x000fe2000c10110e */
[----:B------:R-:W-:-:S02]  /*d8b0*/  ISETP.LT.OR P5, PT, R41, 0x21, !P0 ;  /* 0x000000212900780c */ /* 0x000fc400047a1670 */
[----:B---3--:R-:W-:Y:S01]  /*d8c0*/  F2FP.SATFINITE.E5M2.F32.PACK_AB_MERGE_C R21, RZ, R16, RZ ;  /* 0x00000010ff15723e */ /* 0x008fe200048060ff */
[----:B------:R0:W-:Y:S01]  /*d8d0*/  @!P6 STG.E.U8 desc[UR14][R30.64+0x19], R19 ;  /* 0x000019131e00e986 */ /* 0x0001e2000c10110e */
[----:B------:R-:W-:-:S03]  /*d8e0*/  ISETP.LT.OR P6, PT, R41, 0x22, !P0 ;  /* 0x000000222900780c */ /* 0x000fc600047c1670 */
[----:B------:R1:W-:Y:S01]  /*d8f0*/  @!P2 STG.E.U8 desc[UR14][R28.64+0x21], R17 ;  /* 0x000021111c00a986 */ /* 0x0003e2000c10110e */
[----:B------:R-:W-:-:S03]  /*d900*/  ISETP.LT.OR P2, PT, R41, 0x2a, !P1 ;  /* 0x0000002a2900780c */ /* 0x000fc60004f41670 */
[----:B------:R-:W-:Y:S01]  /*d910*/  @!P3 STG.E.U8 desc[UR14][R28.64+0x20], R23 ;  /* 0x000020171c00b986 */ /* 0x000fe2000c10110e */
[----:B------:R-:W-:-:S03]  /*d920*/  ISETP.LT.OR P3, PT, R41, 0x29, !P1 ;  /* 0x000000292900780c */ /* 0x000fc60004f61670 */
[----:B------:R-:W-:Y:S01]  /*d930*/  @!P5 STG.E.U8 desc[UR14][R30.64+0x20], R21 ;  /* 0x000020151e00d986 */ /* 0x000fe2000c10110e */
[C---:B------:R-:W-:Y:S02]  /*d940*/  ISETP.LT.OR P5, PT, R41.reuse, 0x29, !P0 ;  /* 0x000000292900780c */ /* 0x040fe400047a1670 */
[----:B0-----:R-:W-:Y:S01]  /*d950*/  F2FP.SATFINITE.E5M2.F32.PACK_AB_MERGE_C R19, RZ, R14, RZ ;  /* 0x0000000eff13723e */ /* 0x001fe200048060ff */
[----:B------:R0:W-:Y:S01]  /*d960*/  @!P6 STG.E.U8 desc[UR14][R30.64+0x21], R15 ;  /* 0x0000210f1e00e986 */ /* 0x0001e2000c10110e */
[C---:B------:R-:W-:Y:S02]  /*d970*/  ISETP.LT.OR P6, PT, R41.reuse, 0x2a, !P0 ;  /* 0x0000002a2900780c */ /* 0x040fe400047c1670 */
[----:B-1----:R-:W-:Y:S01]  /*d980*/  F2FP.SATFINITE.E5M2.F32.PACK_AB_MERGE_C R17, RZ, R12, RZ ;  /* 0x0000000cff11723e */ /* 0x002fe200048060ff */
        /* <DEDUP_REMOVED lines=15> */
[----:B0-----:R-:W-:Y:S02]  /*da80*/  F2FP.SATFINITE.E5M2.F32.PACK_AB_MERGE_C R11, RZ, R6, RZ ;  /* 0x00000006ff0b723e */ /* 0x001fe400048060ff */
[C---:B------:R-:W-:Y:S01]  /*da90*/  ISETP.LT.OR P5, PT, R41.reuse, 0x39, !P0 ;  /* 0x000000392900780c */ /* 0x040fe200047a1670 */
[----:B------:R0:W-:Y:S01]  /*daa0*/  @!P6 STG.E.U8 desc[UR14][R30.64+0x31], R7 ;  /* 0x000031071e00e986 */ /* 0x0001e2000c10110e */
[----:B-1----:R-:W-:Y:S02]  /*dab0*/  F2FP.SATFINITE.E5M2.F32.PACK_AB_MERGE_C R9, RZ, R4, RZ ;  /* 0x00000004ff09723e */ /* 0x002fe400048060ff */
[----:B------:R-:W-:Y:S01]  /*dac0*/  ISETP.LT.OR P6, PT, R41, 0x3a, !P0 ;  /* 0x0000003a2900780c */ /* 0x000fe200047c1670 */
[----:B------:R1:W-:Y:S04]  /*dad0*/  @!P2 STG.E.U8 desc[UR14][R28.64+0x39], R5 ;  /* 0x000039051c00a986 */ /* 0x0003e8000c10110e */
[----:B------:R3:W-:Y:S01]  /*dae0*/  @!P3 STG.E.U8 desc[UR14][R28.64+0x38], R11 ;  /* 0x0000380b1c00b986 */ /* 0x0007e2000c10110e */
[----:B------:R-:W-:Y:S01]  /*daf0*/  FMUL R4, R227, UR20 ;  /* 0x00000014e3047c20 */ /* 0x000fe20008400000 */
[----:B------:R-:W-:-:S02]  /*db00*/  ISETP.LT.OR P3, PT, R41, 0x41, !P1 ;  /* 0x000000412900780c */ /* 0x000fc40004f61670 */
[----:B0-----:R-:W-:Y:S02]  /*db10*/  F2FP.SATFINITE.E5M2.F32.PACK_AB_MERGE_C R7, RZ, R3, RZ ;  /* 0x00000003ff07723e */ /* 0x001fe400048060ff */
[----:B-1----:R-:W-:Y:S01]  /*db20*/  F2FP.SATFINITE.E5M2.F32.PACK_AB_MERGE_C R5, RZ, R0, RZ ;  /* 0x00000000ff05723e */ /* 0x002fe200048060ff */
[----:B------:R-:W-:Y:S01]  /*db30*/  FMUL R0, R223, UR20 ;  /* 0x00000014df007c20 */ /* 0x000fe20008400000 */
[----:B------:R-:W-:Y:S01]  /*db40*/  ISETP.LT.OR P2, PT, R41, 0x42, !P1 ;  /* 0x000000422900780c */ /* 0x000fe20004f41670 */
[----:B------:R-:W2:Y:S01]  /*db50*/  LDL.LU R223, [R1+0x20] ;  /* 0x0000200001df7983 */ /* 0x000ea20000300800 */
[----:B---3--:R-:W-:Y:S02]  /*db60*/  F2FP.SATFINITE.E5M2.F32.PACK_AB_MERGE_C R11, RZ, R2, RZ ;  /* 0x00000002ff0b723e */ /* 0x008fe400048060ff */
[----:B------:R-:W-:Y:S01]  /*db70*/  F2FP.SATFINITE.E5M2.F32.PACK_AB_MERGE_C R13, RZ, R0, RZ ;  /* 0x00000000ff0d723e */ /* 0x000fe200048060ff */
[----:B----4-:R-:W-:Y:S01]  /*db80*/  FMUL R0, R225, UR20 ;  /* 0x00000014e1007c20 */ /* 0x010fe20008400000 */
[----:B------:R-:W-:Y:S01]  /*db90*/  FMUL R2, R224, UR20 ;  /* 0x00000014e0027c20 */ /* 0x000fe20008400000 */
[----:B------:R-:W3:Y:S04]  /*dba0*/  LDL.LU R225, [R1+0x24] ;  /* 0x0000240001e17983 */ /* 0x000ee80000300800 */
[----:B------:R-:W4:Y:S01]  /*dbb0*/  LDL.LU R224, [R1+0x28] ;  /* 0x0000280001e07983 */ /* 0x000f220000300800 */
[----:B------:R-:W-:-:S03]  /*dbc0*/  FMUL R3, R226, UR20 ;  /* 0x00000014e2037c20 */ /* 0x000fc60008400000 */
[----:B------:R-:W4:Y:S04]  /*dbd0*/  LDL.LU R226, [R1+0x2c] ;  /* 0x00002c0001e27983 */ /* 0x000f280000300800 */
[----:B------:R-:W4:Y:S04]  /*dbe0*/  LDL.LU R227, [R1+0x30] ;  /* 0x0000300001e37983 */ /* 0x000f280000300800 */
[----:B------:R-:W-:Y:S01]  /*dbf0*/  @!P5 STG.E.U8 desc[UR14][R30.64+0x38], R9 ;  /* 0x000038091e00d986 */ /* 0x000fe2000c10110e */
[----:B------:R-:W-:-:S03]  /*dc00*/  ISETP.LT.OR P5, PT, R41, 0x41, !P0 ;  /* 0x000000412900780c */ /* 0x000fc600047a1670 */
[----:B------:R0:W-:Y:S01]  /*dc10*/  @!P6 STG.E.U8 desc[UR14][R30.64+0x39], R7 ;  /* 0x000039071e00e986 */ /* 0x0001e2000c10110e */
[----:B------:R-:W-:-:S03]  /*dc20*/  ISETP.LT.OR P6, PT, R41, 0x42, !P0 ;  /* 0x000000422900780c */ /* 0x000fc600047c1670 */
[----:B------:R-:W-:Y:S01]  /*dc30*/  @!P3 STG.E.U8 desc[UR14][R28.64+0x40], R11 ;  /* 0x0000400b1c00b986 */ /* 0x000fe2000c10110e */
[----:B------:R-:W-:-:S03]  /*dc40*/  ISETP.LT.OR P3, PT, R41, 0x49, !P1 ;  /* 0x000000492900780c */ /* 0x000fc60004f61670 */
[----:B------:R1:W-:Y:S01]  /*dc50*/  @!P2 STG.E.U8 desc[UR14][R28.64+0x41], R5 ;  /* 0x000041051c00a986 */ /* 0x0003e2000c10110e */
[----:B0-----:R-:W-:-:S03]  /*dc60*/  F2FP.SATFINITE.E5M2.F32.PACK_AB_MERGE_C R7, RZ, R0, RZ ;  /* 0x00000000ff07723e */ /* 0x001fc600048060ff */
[----:B------:R-:W-:Y:S01]  /*dc70*/  @!P5 STG.E.U8 desc[UR14][R30.64+0x40], R13 ;  /* 0x0000400d1e00d986 */ /* 0x000fe2000c10110e */
[C---:B------:R-:W-:Y:S02]  /*dc80*/  ISETP.LT.OR P2, PT, R41.reuse, 0x4a, !P1 ;  /* 0x0000004a2900780c */ /* 0x040fe40004f41670 */
[----:B-1----:R-:W-:Y:S01]  /*dc90*/  F2FP.SATFINITE.E5M2.F32.PACK_AB_MERGE_C R5, RZ, R2, RZ ;  /* 0x00000002ff05723e */ /* 0x002fe200048060ff */
[----:B------:R0:W-:Y:S01]  /*dca0*/  @!P6 STG.E.U8 desc[UR14][R30.64+0x41], R7 ;  /* 0x000041071e00e986 */ /* 0x0001e2000c10110e */
[C---:B------:R-:W-:Y:S02]  /*dcb0*/  ISETP.LT.OR P5, PT, R41.reuse, 0x49, !P0 ;  /* 0x000000492900780c */ /* 0x040fe400047a1670 */
[C---:B------:R-:W-:Y:S01]  /*dcc0*/  ISETP.LT.OR P6, PT, R41.reuse, 0x4a, !P0 ;  /* 0x0000004a2900780c */ /* 0x040fe200047c1670 */
[----:B------:R1:W-:Y:S01]  /*dcd0*/  @!P3 STG.E.U8 desc[UR14][R28.64+0x48], R5 ;  /* 0x000048051c00b986 */ /* 0x0003e2000c10110e */
[----:B------:R-:W-:Y:S02]  /*dce0*/  ISETP.LT.OR P3, PT, R41, 0x51, !P1 ;  /* 0x000000512900780c */ /* 0x000fe40004f61670 */
[----:B------:R-:W-:-:S02]  /*dcf0*/  F2FP.SATFINITE.E5M2.F32.PACK_AB_MERGE_C R9, RZ, R3, RZ ;  /* 0x00000003ff09723e */ /* 0x000fc400048060ff */
[----:B------:R-:W-:-:S03]  /*dd00*/  F2FP.SATFINITE.E5M2.F32.PACK_AB_MERGE_C R11, RZ, R4, RZ ;  /* 0x00000004ff0b723e */ /* 0x000fc600048060ff */
[----:B------:R1:W-:Y:S04]  /*dd10*/  @!P2 STG.E.U8 desc[UR14][R28.64+0x49], R9 ;  /* 0x000049091c00a986 */ /* 0x0003e8000c10110e */
[----:B------:R-:W-:Y:S01]  /*dd20*/  @!P5 STG.E.U8 desc[UR14][R30.64+0x48], R11 ;  /* 0x0000480b1e00d986 */ /* 0x000fe2000c10110e */
[----:B------:R-:W-:-:S03]  /*dd30*/  FMUL R0, R221, UR20 ;  /* 0x00000014dd007c20 */ /* 0x000fc60008400000 */
[----:B------:R-:W4:Y:S02]  /*dd40*/  LDL.LU R221, [R1+0x34] ;  /* 0x0000340001dd7983 */ /* 0x000f240000300800 */
[----:B0-----:R-:W-:-:S05]  /*dd50*/  F2FP.SATFINITE.E5M2.F32.PACK_AB_MERGE_C R7, RZ, R0, RZ ;  /* 0x00000000ff07723e */ /* 0x001fca00048060ff */
[----:B------:R-:W-:Y:S01]  /*dd60*/  @!P6 STG.E.U8 desc[UR14][R30.64+0x49], R7 ;  /* 0x000049071e00e986 */ /* 0x000fe2000c10110e */
[----:B--2---:R-:W-:-:S03]  /*dd70*/  FMUL R2, R220, UR20 ;  /* 0x00000014dc027c20 */ /* 0x004fc60008400000 */
[----:B------:R-:W2:Y:S02]  /*dd80*/  LDL.LU R220, [R1+0x38] ;  /* 0x0000380001dc7983 */ /* 0x000ea40000300800 */
[----:B-1----:R-:W-:-:S05]  /*dd90*/  F2FP.SATFINITE.E5M2.F32.PACK_AB_MERGE_C R5, RZ, R2, RZ ;  /* 0x00000002ff05723e */ /* 0x002fca00048060ff */
[----:B------:R0:W-:Y:S01]  /*dda0*/  @!P3 STG.E.U8 desc[UR14][R28.64+0x50], R5 ;  /* 0x000050051c00b986 */ /* 0x0001e2000c10110e */
[----:B------:R-:W-:-:S03]  /*ddb0*/  FMUL R3, R222, UR20 ;  /* 0x00000014de037c20 */ /* 0x000fc60008400000 */
[----:B------:R-:W2:Y:S02]  /*ddc0*/  LDL.LU R222, [R1+0x3c] ;  /* 0x00003c0001de7983 */ /* 0x000ea40000300800 */
[----:B------:R-:W-:Y:S01]  /*ddd0*/  F2FP.SATFINITE.E5M2.F32.PACK_AB_MERGE_C R9, RZ, R3, RZ ;  /* 0x00000003ff09723e */ /* 0x000fe200048060ff */
[----:B------:R-:W-:Y:S02]  /*dde0*/  FMUL R0, R223, UR20 ;  /* 0x00000014df007c20 */ /* 0x000fe40008400000 */
[----:B------:R-:W2:Y:S03]  /*ddf0*/  LDL.LU R223, [R1+0x40] ;  /* 0x0000400001df7983 */ /* 0x000ea60000300800 */
[----:B------:R-:W-:Y:S01]  /*de00*/  F2FP.SATFINITE.E5M2.F32.PACK_AB_MERGE_C R13, RZ, R0, RZ ;  /* 0x00000000ff0d723e */ /* 0x000fe200048060ff */
[----:B---3--:R-:W-:Y:S02]  /*de10*/  FMUL R2, R225, UR20 ;  /* 0x00000014e1027c20 */ /* 0x008fe40008400000 */
[----:B------:R-:W3:Y:S01]  /*de20*/  LDL.LU R225, [R1+0x44] ;  /* 0x0000440001e17983 */ /* 0x000ee20000300800 */
[----:B----4-:R-:W-:-:S03]  /*de30*/  FMUL R0, R224, UR20 ;  /* 0x00000014e0007c20 */ /* 0x010fc60008400000 */
[----:B------:R-:W4:Y:S01]  /*de40*/  LDL.LU R224, [R1+0x48] ;  /* 0x0000480001e07983 */ /* 0x000f220000300800 */
[----:B------:R-:W-:Y:S01]  /*de50*/  FMUL R3, R226, UR20 ;  /* 0x00000014e2037c20 */ /* 0x000fe20008400000 */
[----:B0-----:R-:W-:Y:S02]  /*de60*/  F2FP.SATFINITE.E5M2.F32.PACK_AB_MERGE_C R5, RZ, R0, RZ ;  /* 0x00000000ff05723e */ /* 0x001fe400048060ff */
[----:B------:R-:W4:Y:S01]  /*de70*/  LDL.LU R226, [R1+0x4c] ;  /* 0x00004c0001e27983 */ /* 0x000f220000300800 */
[----:B------:R-:W-:-:S03]  /*de80*/  FMUL R0, R227, UR20 ;  /* 0x00000014e3007c20 */ /* 0x000fc60008400000 */
[----:B------:R-:W4:Y:S01]  /*de90*/  LDL.LU R227, [R1+0x50] ;  /* 0x0000500001e37983 */ /* 0x000f220000300800 */
[C---:B------:R-:W-:Y:S02]  /*dea0*/  ISETP.LT.OR P2, PT, R41.reuse, 0x52, !P1 ;  /* 0x000000522900780c */ /* 0x040fe40004f41670 */
[C---:B------:R-:W-:Y:S01]  /*deb0*/  ISETP.LT.OR P6, PT, R41.reuse, 0x52, !P0 ;  /* 0x000000522900780c */ /* 0x040fe200047c1670 */
[----:B------:R-:W4:Y:S01]  /*dec0*/  LDL.LU R219, [R1+0x54] ;  /* 0x0000540001db7983 */ /* 0x000f220000300800 */
[C---:B------:R-:W-:Y:S02]  /*ded0*/  ISETP.LT.OR P5, PT, R41.reuse, 0x51, !P0 ;  /* 0x000000512900780c */ /* 0x040fe400047a1670 */
[----:B------:R-:W-:Y:S02]  /*dee0*/  ISETP.LT.OR P3, PT, R41, 0x59, !P1 ;  /* 0x000000592900780c */ /* 0x000fe40004f61670 */
[----:B------:R-:W-:Y:S02]  /*def0*/  F2FP.SATFINITE.E5M2.F32.PACK_AB_MERGE_C R7, RZ, R2, RZ ;  /* 0x00000002ff07723e */ /* 0x000fe400048060ff */
[----:B------:R-:W-:-:S03]  /*df00*/  F2FP.SATFINITE.E5M2.F32.PACK_AB_MERGE_C R11, RZ, R0, RZ ;  /* 0x00000000ff0b723e */ /* 0x000fc600048060ff */
[----:B------:R0:W-:Y:S01]  /*df10*/  @!P2 STG.E.U8 desc[UR14][R28.64+0x51], R9 ;  /* 0x000051091c00a986 */ /* 0x0001e2000c10110e */
[----:B------:R-:W-:-:S03]  /*df20*/  ISETP.LT.OR P2, PT, R41, 0x5a, !P1 ;  /* 0x0000005a2900780c */ /* 0x000fc60004f41670 */
[----:B------:R-:W-:Y:S01]  /*df30*/  @!P6 STG.E.U8 desc[UR14][R30.64+0x51], R7 ;  /* 0x000051071e00e986 */ /* 0x000fe2000c10110e */
[----:B------:R-:W-:-:S03]  /*df40*/  ISETP.LT.OR P6, PT, R41, 0x5a, !P0 ;  /* 0x0000005a2900780c */ /* 0x000fc600047c1670 */
[----:B------:R-:W-:Y:S01]  /*df50*/  @!P5 STG.E.U8 desc[UR14][R30.64+0x50], R13 ;  /* 0x0000500d1e00d986 */ /* 0x000fe2000c10110e */
[----:B0-----:R-:W-:-:S03]  /*df60*/  F2FP.SATFINITE.E5M2.F32.PACK_AB_MERGE_C R9, RZ, R3, RZ ;  /* 0x00000003ff09723e */ /* 0x001fc600048060ff */
[----:B------:R0:W-:Y:S04]  /*df70*/  @!P3 STG.E.U8 desc[UR14][R28.64+0x58], R5 ;  /* 0x000058051c00b986 */ /* 0x0001e8000c10110e */
[----:B------:R1:W-:Y:S01]  /*df80*/  @!P2 STG.E.U8 desc[UR14][R28.64+0x59], R9 ;  /* 0x000059091c00a986 */ /* 0x0003e2000c10110e */
[----:B------:R-:W-:-:S03]  /*df90*/  FMUL R0, R221, UR20 ;  /* 0x00000014dd007c20 */ /* 0x000fc60008400000 */
[----:B------:R-:W4:Y:S02]  /*dfa0*/  LDL.LU R221, [R1+0x58] ;  /* 0x0000580001dd7983 */ /* 0x000f240000300800 */
[----:B0-----:R-:W-:-:S05]  /*dfb0*/  F2FP.SATFINITE.E5M2.F32.PACK_AB_MERGE_C R5, RZ, R0, RZ ;  /* 0x00000000ff05723e */ /* 0x001fca00048060ff */
[----:B------:R0:W-:Y:S01]  /*dfc0*/  @!P6 STG.E.U8 desc[UR14][R30.64+0x59], R5 ;  /* 0x000059051e00e986 */ /* 0x0001e2000c10110e */
[----:B--2---:R-:W-:-:S03]  /*dfd0*/  FMUL R2, R220, UR20 ;  /* 0x00000014dc027c20 */ /* 0x004fc60008400000 */
[----:B------:R-:W2:Y:S02]  /*dfe0*/  LDL.LU R220, [R1+0x5c] ;  /* 0x00005c0001dc7983 */ /* 0x000ea40000300800 */
[----:B------:R-:W-:Y:S01]  /*dff0*/  F2FP.SATFINITE.E5M2.F32.PACK_AB_MERGE_C R7, RZ, R2, RZ ;  /* 0x00000002ff07723e */ /* 0x000fe200048060ff */
[----:B------:R-:W-:Y:S02]  /*e000*/  FMUL R3, R222, UR20 ;  /* 0x00000014de037c20 */ /* 0x000fe40008400000 */
[----:B------:R-:W2:Y:S03]  /*e010*/  LDL.LU R222, [R1+0x60] ;  /* 0x0000600001de7983 */ /* 0x000ea60000300800 */
[----:B-1----:R-:W-:Y:S01]  /*e020*/  F2FP.SATFINITE.E5M2.F32.PACK_AB_MERGE_C R9, RZ, R3, RZ ;  /* 0x00000003ff09723e */ /* 0x002fe200048060ff */
[----:B------:R-:W-:Y:S02]  /*e030*/  FMUL R4, R223, UR20 ;  /* 0x00000014df047c20 */ /* 0x000fe40008400000 */
[----:B------:R-:W2:Y:S01]  /*e040*/  LDL.LU R223, [R1+0x64] ;  /* 0x0000640001df7983 */ /* 0x000ea20000300800 */
[----:B---3--:R-:W-:-:S03]  /*e050*/  FMUL R0, R225, UR20 ;  /* 0x00000014e1007c20 */ /* 0x008fc60008400000 */
[----:B------:R-:W3:Y:S01]  /*e060*/  LDL.LU R225, [R1+0x68] ;  /* 0x0000680001e17983 */ /* 0x000ee20000300800 */
[----:B----4-:R-:W-:Y:S01]  /*e070*/  FMUL R2, R224, UR20 ;  /* 0x00000014e0027c20 */ /* 0x010fe20008400000 */
[----:B0-----:R-:W-:Y:S02]  /*e080*/  F2FP.SATFINITE.E5M2.F32.PACK_AB_MERGE_C R5, RZ, R0, RZ ;  /* 0x00000000ff05723e */ /* 0x001fe400048060ff */
[----:B------:R-:W4:Y:S01]  /*e090*/  LDL.LU R224, [R1+0x6c] ;  /* 0x00006c0001e07983 */ /* 0x000f220000300800 */
[----:B------:R-:W-:-:S03]  /*e0a0*/  FMUL R3, R226, UR20 ;  /* 0x00000014e2037c20 */ /* 0x000fc60008400000 */
[----:B------:R-:W4:Y:S01]  /*e0b0*/  LDL.LU R226, [R1+0x70] ;  /* 0x0000700001e27983 */ /* 0x000f220000300800 */
[----:B------:R-:W-:-:S03]  /*e0c0*/  FMUL R0, R227, UR20 ;  /* 0x00000014e3007c20 */ /* 0x000fc60008400000 */
[----:B------:R-:W4:Y:S01]  /*e0d0*/  LDL.LU R227, [R1+0x74] ;  /* 0x0000740001e37983 */ /* 0x000f220000300800 */
[C---:B------:R-:W-:Y:S02]  /*e0e0*/  ISETP.LT.OR P5, PT, R41.reuse, 0x59, !P0 ;  /* 0x000000592900780c */ /* 0x040fe400047a1670 */
[C---:B------:R-:W-:Y:S02]  /*e0f0*/  ISETP.LT.OR P2, PT, R41.reuse, 0x62, !P1 ;  /* 0x000000622900780c */ /* 0x040fe40004f41670 */
[C---:B------:R-:W-:Y:S02]  /*e100*/  ISETP.LT.OR P3, PT, R41.reuse, 0x61, !P1 ;  /* 0x000000612900780c */ /* 0x040fe40004f61670 */
[----:B------:R-:W-:-:S07]  /*e110*/  ISETP.LT.OR P6, PT, R41, 0x62, !P0 ;  /* 0x000000622900780c */ /* 0x000fce00047c1670 */
[----:B------:R-:W-:Y:S01]  /*e120*/  @!P5 STG.E.U8 desc[UR14][R30.64+0x58], R11 ;  /* 0x0000580b1e00d986 */ /* 0x000fe2000c10110e */
[----:B------:R-:W-:-:S03]  /*e130*/  ISETP.LT.OR P5, PT, R41, 0x61, !P0 ;  /* 0x000000612900780c */ /* 0x000fc600047a1670 */
[----:B------:R0:W-:Y:S01]  /*e140*/  @!P2 STG.E.U8 desc[UR14][R28.64+0x61], R9 ;  /* 0x000061091c00a986 */ /* 0x0001e2000c10110e */
[----:B------:R-:W-:-:S03]  /*e150*/  ISETP.LT.OR P2, PT, R41, 0x6a, !P1 ;  /* 0x0000006a2900780c */ /* 0x000fc60004f41670 */
[----:B------:R1:W-:Y:S01]  /*e160*/  @!P3 STG.E.U8 desc[UR14][R28.64+0x60], R7 ;  /* 0x000060071c00b986 */ /* 0x0003e2000c10110e */
[----:B------:R-:W-:Y:S02]  /*e170*/  ISETP.LT.OR P3, PT, R41, 0x69, !P1 ;  /* 0x000000692900780c */ /* 0x000fe40004f61670 */
[----:B------:R-:W-:Y:S01]  /*e180*/  F2FP.SATFINITE.E5M2.F32.PACK_AB_MERGE_C R13, RZ, R4, RZ ;  /* 0x00000004ff0d723e */ /* 0x000fe200048060ff */
[----:B------:R1:W-:Y:S01]  /*e190*/  @!P6 STG.E.U8 desc[UR14][R30.64+0x61], R5 ;  /* 0x000061051e00e986 */ /* 0x0003e2000c10110e */
[----:B0-----:R-:W-:-:S03]  /*e1a0*/  F2FP.SATFINITE.E5M2.F32.PACK_AB_MERGE_C R9, RZ, R3, RZ ;  /* 0x00000003ff09723e */ /* 0x001fc600048060ff */
[----:B------:R-:W-:Y:S01]  /*e1b0*/  @!P5 STG.E.U8 desc[UR14][R30.64+0x60], R13 ;  /* 0x0000600d1e00d986 */ /* 0x000fe2000c10110e */
[----:B-1----:R-:W-:-:S03]  /*e1c0*/  F2FP.SATFINITE.E5M2.F32.PACK_AB_MERGE_C R7, RZ, R2, RZ ;  /* 0x00000002ff07723e */ /* 0x002fc600048060ff */
[----:B------:R-:W-:Y:S01]  /*e1d0*/  @!P2 STG.E.U8 desc[UR14][R28.64+0x69], R9 ;  /* 0x000069091c00a986 */ /* 0x000fe2000c10110e */
[C---:B------:R-:W-:Y:S02]  /*e1e0*/  ISETP.LT.OR P5, PT, R41.reuse, 0x69, !P0 ;  /* 0x000000692900780c */ /* 0x040fe400047a1670 */
[C---:B------:R-:W-:Y:S01]  /*e1f0*/  ISETP.LT.OR P6, PT, R41.reuse, 0x6a, !P0 ;  /* 0x0000006a2900780c */ /* 0x040fe200047c1670 */
[----:B------:R0:W-:Y:S01]  /*e200*/  @!P3 STG.E.U8 desc[UR14][R28.64+0x68], R7 ;  /* 0x000068071c00b986 */ /* 0x0001e2000c10110e */
[----:B------:R-:W-:Y:S01]  /*e210*/  ISETP.LT.OR P2, PT, R41, 0x72, !P1 ;  /* 0x000000722900780c */ /* 0x000fe20004f41670 */
[----:B------:R-:W-:Y:S01]  /*e220*/  FMUL R2, R219, UR20 ;  /* 0x00000014db027c20 */ /* 0x000fe20008400000 */
[----:B------:R-:W-:Y:S02]  /*e230*/  ISETP.LT.OR P3, PT, R41, 0x71, !P1 ;  /* 0x000000712900780c */ /* 0x000fe40004f61670 */
[----:B------:R-:W-:Y:S02]  /*e240*/  F2FP.SATFINITE.E5M2.F32.PACK_AB_MERGE_C R11, RZ, R0, RZ ;  /* 0x00000000ff0b723e */ /* 0x000fe400048060ff */
[----:B------:R-:W-:-:S03]  /*e250*/  F2FP.SATFINITE.E5M2.F32.PACK_AB_MERGE_C R5, RZ, R2, RZ ;  /* 0x00000002ff05723e */ /* 0x000fc600048060ff */
[----:B------:R-:W-:Y:S01]  /*e260*/  @!P5 STG.E.U8 desc[UR14][R30.64+0x68], R11 ;  /* 0x0000680b1e00d986 */ /* 0x000fe2000c10110e */
[----:B------:R-:W-:-:S03]  /*e270*/  ISETP.LT.OR P5, PT, R41, 0x71, !P0 ;  /* 0x000000712900780c */ /* 0x000fc600047a1670 */
[----:B------:R-:W-:Y:S01]  /*e280*/  @!P6 STG.E.U8 desc[UR14][R30.64+0x69], R5 ;  /* 0x000069051e00e986 */ /* 0x000fe2000c10110e */
[----:B------:R-:W-:Y:S01]  /*e290*/  ISETP.LT.OR P6, PT, R41, 0x72, !P0 ;  /* 0x000000722900780c */ /* 0x000fe200047c1670 */
[----:B------:R-:W-:-:S05]  /*e2a0*/  FMUL R0, R221, UR20 ;  /* 0x00000014dd007c20 */ /* 0x000fca0008400000 */
[----:B0-----:R-:W-:-:S05]  /*e2b0*/  F2FP.SATFINITE.E5M2.F32.PACK_AB_MERGE_C R7, RZ, R0, RZ ;  /* 0x00000000ff07723e */ /* 0x001fca00048060ff */
[----:B------:R0:W-:Y:S01]  /*e2c0*/  @!P3 STG.E.U8 desc[UR14][R28.64+0x70], R7 ;  /* 0x000070071c00b986 */ /* 0x0001e2000c10110e */
[C---:B------:R-:W-:Y:S02]  /*e2d0*/  ISETP.LT.OR P3, PT, R41.reuse, 0x79, !P0 ;  /* 0x000000792900780c */ /* 0x040fe40004761670 */
[----:B------:R-:W-:Y:S01]  /*e2e0*/  ISETP.LT.OR P0, PT, R41, 0x7a, !P0 ;  /* 0x0000007a2900780c */ /* 0x000fe20004701670 */
[----:B--2---:R-:W-:-:S05]  /*e2f0*/  FMUL R3, R220, UR20 ;  /* 0x00000014dc037c20 */ /* 0x004fca0008400000 */
[----:B------:R-:W-:-:S05]  /*e300*/  F2FP.SATFINITE.E5M2.F32.PACK_AB_MERGE_C R9, RZ, R3, RZ ;  /* 0x00000003ff09723e */ /* 0x000fca00048060ff */
[----:B------:R1:W-:Y:S01]  /*e310*/  @!P2 STG.E.U8 desc[UR14][R28.64+0x71], R9 ;  /* 0x000071091c00a986 */ /* 0x0003e2000c10110e */
[C---:B------:R-:W-:Y:S02]  /*e320*/  ISETP.LT.OR P2, PT, R41.reuse, 0x79, !P1 ;  /* 0x000000792900780c */ /* 0x040fe40004f41670 */
[----:B------:R-:W-:Y:S01]  /*e330*/  ISETP.LT.OR P1, PT, R41, 0x7a, !P1 ;  /* 0x0000007a2900780c */ /* 0x000fe20004f21670 */
[----:B------:R-:W-:-:S05]  /*e340*/  FMUL R0, R222, UR20 ;  /* 0x00000014de007c20 */ /* 0x000fca0008400000 */
[----:B------:R-:W-:-:S05]  /*e350*/  F2FP.SATFINITE.E5M2.F32.PACK_AB_MERGE_C R13, RZ, R0, RZ ;  /* 0x00000000ff0d723e */ /* 0x000fca00048060ff */
[----:B------:R2:W-:Y:S01]  /*e360*/  @!P5 STG.E.U8 desc[UR14][R30.64+0x70], R13 ;  /* 0x0000700d1e00d986 */ /* 0x0005e2000c10110e */
[----:B------:R-:W-:Y:S01]  /*e370*/  FMUL R0, R223, UR20 ;  /* 0x00000014df007c20 */ /* 0x000fe20008400000 */
[----:B---3--:R-:W-:Y:S01]  /*e380*/  FMUL R2, R225, UR20 ;  /* 0x00000014e1027c20 */ /* 0x008fe20008400000 */
[----:B----4-:R-:W-:-:S03]  /*e390*/  FMUL R3, R224, UR20 ;  /* 0x00000014e0037c20 */ /* 0x010fc60008400000 */
[----:B0-----:R-:W-:Y:S01]  /*e3a0*/  F2FP.SATFINITE.E5M2.F32.PACK_AB_MERGE_C R7, RZ, R0, RZ ;  /* 0x00000000ff07723e */ /* 0x001fe200048060ff */
[----:B------:R-:W-:Y:S01]  /*e3b0*/  FMUL R4, R226, UR20 ;  /* 0x00000014e2047c20 */ /* 0x000fe20008400000 */
[----:B------:R-:W-:Y:S01]  /*e3c0*/  FMUL R5, R227, UR20 ;  /* 0x00000014e3057c20 */ /* 0x000fe20008400000 */
[----:B-1----:R-:W-:Y:S02]  /*e3d0*/  F2FP.SATFINITE.E5M2.F32.PACK_AB_MERGE_C R9, RZ, R2, RZ ;  /* 0x00000002ff09723e */ /* 0x002fe400048060ff */
[----:B------:R-:W-:Y:S02]  /*e3e0*/  F2FP.SATFINITE.E5M2.F32.PACK_AB_MERGE_C R3, RZ, R3, RZ ;  /* 0x00000003ff03723e */ /* 0x000fe400048060ff */
[----:B------:R-:W-:Y:S02]  /*e3f0*/  F2FP.SATFINITE.E5M2.F32.PACK_AB_MERGE_C R11, RZ, R4, RZ ;  /* 0x00000004ff0b723e */ /* 0x000fe400048060ff */
[----:B------:R-:W-:Y:S01]  /*e400*/  F2FP.SATFINITE.E5M2.F32.PACK_AB_MERGE_C R5, RZ, R5, RZ ;  /* 0x00000005ff05723e */ /* 0x000fe200048060ff */
[----:B------:R2:W-:Y:S04]  /*e410*/  @!P6 STG.E.U8 desc[UR14][R30.64+0x71], R7 ;  /* 0x000071071e00e986 */ /* 0x0005e8000c10110e */
[----:B------:R2:W-:Y:S04]  /*e420*/  @!P2 STG.E.U8 desc[UR14][R28.64+0x78], R9 ;  /* 0x000078091c00a986 */ /* 0x0005e8000c10110e */
[----:B------:R2:W-:Y:S04]  /*e430*/  @!P1 STG.E.U8 desc[UR14][R28.64+0x79], R3 ;  /* 0x000079031c009986 */ /* 0x0005e8000c10110e */
[----:B------:R2:W-:Y:S04]  /*e440*/  @!P3 STG.E.U8 desc[UR14][R30.64+0x78], R11 ;  /* 0x0000780b1e00b986 */ /* 0x0005e8000c10110e */
[----:B------:R2:W-:Y:S02]  /*e450*/  @!P0 STG.E.U8 desc[UR14][R30.64+0x79], R5 ;  /* 0x000079051e008986 */ /* 0x0005e4000c10110e */
.L_x_289:
[----:B------:R-:W-:Y:S05]  /*e460*/  BSYNC B0 ;  /* 0x0000000000007941 */ /* 0x000fea0003800000 */
.L_x_31:
[----:B0-2---:R-:W2:Y:S04]  /*e470*/  LDL.LU R3, [R1+0x78] ;  /* 0x0000780001037983 */ /* 0x005ea80000300800 */
[----:B-----5:R-:W2:Y:S01]  /*e480*/  LDL.LU R2, [R1+0x7c] ;  /* 0x00007c0001027983 */ /* 0x020ea20000300800 */
[----:B------:R-:W-:Y:S01]  /*e490*/  ULDC UR6, c[0x0][0xc] ;  /* 0x0000030000067ab9 */ /* 0x000fe20000000800 */
[----:B------:R-:W-:Y:S01]  /*e4a0*/  ULDC UR7, c[0x0][0x10] ;  /* 0x0000040000077ab9 */ /* 0x000fe20000000800 */
[----:B------:R-:W2:Y:S01]  /*e4b0*/  LDC R5, c[0x0][0x14] ;  /* 0x00000500ff057b82 */ /* 0x000ea20000000800 */
[----:B------:R-:W-:Y:S01]  /*e4c0*/  UIMAD.WIDE.U32 UR6, UR6, UR7, URZ ;  /* 0x00000007060672a5 */ /* 0x000fe2000f8e003f */
[----:B------:R-:W-:Y:S01]  /*e4d0*/  PRMT R0, RZ, 0x7610, R0 ;  /* 0x00007610ff007816 */ /* 0x000fe20000000000 */
[----:B------:R-:W-:-:S04]  /*e4e0*/  UMOV UR22, 0xffffffff ;  /* 0xffffffff00167882 */ /* 0x000fc80000000000 */
[----:B--2---:R-:W-:-:S04]  /*e4f0*/  IMAD.WIDE.U32 R2, R5, UR6, R2 ;  /* 0x0000000605027c25 */ /* 0x004fc8000f8e0002 */
[----:B------:R-:W-:Y:S01]  /*e500*/  IMAD R5, R5, UR7, RZ ;  /* 0x0000000705057c24 */ /* 0x000fe2000f8e02ff */
[----:B------:R-:W-:Y:S01]  /*e510*/  ULDC.64 UR6, c[0x0][0x650] ;  /* 0x0001940000067ab9 */ /* 0x000fe20000000a00 */
[----:B------:R-:W-:Y:S01]  /*e520*/  IMAD.MOV.U32 R19, RZ, RZ, R2 ;  /* 0x000000ffff137224 */ /* 0x000fe200078e0002 */
[----:B------:R-:W-:Y:S01]  /*e530*/  ISETP.GE.U32.AND P0, PT, R2, UR6, PT ;  /* 0x0000000602007c0c */ /* 0x000fe2000bf06070 */
[----:B------:R-:W-:Y:S02]  /*e540*/  IMAD.IADD R22, R3, 0x1, R5 ;  /* 0x0000000103167824 */ /* 0x000fe400078e0205 */
[----:B------:R-:W-:-:S03]  /*e550*/  IMAD.MOV.U32 R2, RZ, RZ, -0x1 ;  /* 0xffffffffff027424 */ /* 0x000fc600078e00ff */
[----:B------:R0:W-:Y:S01]  /*e560*/  STL [R1+0x78], R22 ;  /* 0x0000781601007387 */ /* 0x0001e20000100800 */
[----:B------:R-:W-:-:S03]  /*e570*/  ISETP.GE.U32.AND.EX P0, PT, R22, UR7, PT, P0 ;  /* 0x0000000716007c0c */ /* 0x000fc6000bf06100 */
[----:B------:R0:W-:Y:S04]  /*e580*/  STL [R1+0x7c], R19 ;  /* 0x00007c1301007387 */ /* 0x0001e80000100800 */
[----:B------:R0:W-:Y:S06]  /*e590*/  STL [R1+0x80], R2 ;  /* 0x0000800201007387 */ /* 0x0001ec0000100800 */
[----:B------:R-:W-:Y:S05]  /*e5a0*/  @P0 BRA `(.L_x_290) ;  /* 0x00000004006c0947 */ /* 0x000fea0003800000 */
[----:B------:R-:W2:Y:S01]  /*e5b0*/  S2R R14, SR_CTAID.X ;  /* 0x00000000000e7919 */ /* 0x000ea20000002500 */
[----:B------:R-:W5:Y:S01]  /*e5c0*/  LDC.64 R8, c[0x0][0x628] ;  /* 0x00018a00ff087b82 */ /* 0x000f620000000a00 */
[----:B------:R-:W-:Y:S01]  /*e5d0*/  ULDC UR6, c[0x0][0x150] ;  /* 0x0000540000067ab9 */ /* 0x000fe20000000800 */
[----:B------:R-:W-:Y:S01]  /*e5e0*/  IMAD.MOV.U32 R6, RZ, RZ, R19 ;  /* 0x000000ffff067224 */ /* 0x000fe200078e0013 */
[----:B------:R-:W0:Y:S01]  /*e5f0*/  S2R R16, SR_CTAID.Y ;  /* 0x0000000000107919 */ /* 0x000e220000002600 */
[----:B------:R-:W-:-:S04]  /*e600*/  IMAD.MOV.U32 R7, RZ, RZ, R22 ;  /* 0x000000ffff077224 */ /* 0x000fc800078e0016 */
[----:B------:R-:W0:Y:S08]  /*e610*/  LDC R17, c[0x0][0x144] ;  /* 0x00005100ff117b82 */ /* 0x000e300000000800 */
[----:B------:R-:W0:Y:S08]  /*e620*/  LDC R10, c[0x0][0x630] ;  /* 0x00018c00ff0a7b82 */ /* 0x000e300000000800 */
[----:B------:R-:W0:Y:S01]  /*e630*/  LDC.64 R12, c[0x0][0x620] ;  /* 0x00018800ff0c7b82 */ /* 0x000e220000000a00 */
[----:B-----5:R-:W-:-:S04]  /*e640*/  ISETP.NE.U32.AND P0, PT, R8, RZ, PT ;  /* 0x000000ff0800720c */ /* 0x020fc80003f05070 */
[----:B------:R-:W-:Y:S02]  /*e650*/  ISETP.NE.AND.EX P0, PT, R9, RZ, PT, P0 ;  /* 0x000000ff0900720c */ /* 0x000fe40003f05300 */
[----:B--2---:R-:W-:-:S05]  /*e660*/  I2FP.F32.U32 R0, R14 ;  /* 0x0000000e00007245 */ /* 0x004fca0000201000 */
[----:B------:R-:W-:-:S04]  /*e670*/  FMUL R0, R0, UR6 ;  /* 0x0000000600007c20 */ /* 0x000fc80008400000 */
[----:B------:R2:W0:Y:S02]  /*e680*/  F2I.U32.TRUNC.NTZ R15, R0 ;  /* 0x00000000000f7305 */ /* 0x000424000020f000 */
[----:B------:R-:W-:Y:S05]  /*e690*/  @!P0 BRA `(.L_x_291) ;  /* 0x0000000000288947 */ /* 0x000fea0003800000 */
[----:B--2---:R-:W2:Y:S02]  /*e6a0*/  LDC R0, c[0x0][0x634] ;  /* 0x00018d00ff007b82 */ /* 0x004ea40000000800 */
[----:B--2---:R-:W-:-:S05]  /*e6b0*/  IADD3 R7, P0, R19, R0, RZ ;  /* 0x0000000013077210 */ /* 0x004fca0007f1e0ff */
[----:B------:R-:W-:-:S04]  /*e6c0*/  IMAD.X R11, RZ, RZ, R22, P0 ;  /* 0x000000ffff0b7224 */ /* 0x000fc800000e0616 */
[----:B0-----:R-:W-:-:S04]  /*e6d0*/  IMAD.WIDE.U32 R2, R11, R8, RZ ;  /* 0x000000080b027225 */ /* 0x001fc800078e00ff */
[----:B------:R-:W-:-:S04]  /*e6e0*/  IMAD.WIDE.U32 R4, P0, R7, R9, R2 ;  /* 0x0000000907047225 */ /* 0x000fc80007800002 */
[----:B------:R-:W-:-:S04]  /*e6f0*/  IMAD.WIDE.U32 R2, R7, R8, RZ ;  /* 0x0000000807027225 */ /* 0x000fc800078e00ff */
[----:B------:R-:W-:Y:S01]  /*e700*/  IMAD.X R7, RZ, RZ, RZ, P0 ;  /* 0x000000ffff077224 */ /* 0x000fe200000e06ff */
[----:B------:R-:W-:Y:S01]  /*e710*/  IADD3 RZ, P0, R3, R4, RZ ;  /* 0x0000000403ff7210 */ /* 0x000fe20007f1e0ff */
[----:B------:R-:W-:-:S04]  /*e720*/  IMAD.MOV.U32 R6, RZ, RZ, R5 ;  /* 0x000000ffff067224 */ /* 0x000fc800078e0005 */
[----:B------:R-:W-:-:S08]  /*e730*/  IMAD.WIDE.U32.X R6, R11, R9, R6, P0 ;  /* 0x000000090b067225 */ /* 0x000fd000000e0406 */
.L_x_291:
[-CC-:B0-----:R-:W-:Y:S01]  /*e740*/  SHF.R.U64 R24, R6, R10.reuse, R7.reuse ;  /* 0x0000000a06187219 */ /* 0x181fe20000001207 */
[----:B------:R-:W0:Y:S01]  /*e750*/  LDC.64 R20, c[0x0][0x640] ;  /* 0x00019000ff147b82 */ /* 0x000e220000000a00 */
[----:B--2---:R-:W-:Y:S01]  /*e760*/  SHF.R.U32.HI R0, RZ, R10, R7 ;  /* 0x0000000aff007219 */ /* 0x004fe20000011607 */
[----:B------:R-:W-:Y:S01]  /*e770*/  IMAD.MOV.U32 R2, RZ, RZ, R19 ;  /* 0x000000ffff027224 */ /* 0x000fe200078e0013 */
[----:B------:R-:W-:Y:S01]  /*e780*/  IADD3 R5, P0, RZ, -R24, RZ ;  /* 0x80000018ff057210 */ /* 0x000fe20007f1e0ff */
[----:B------:R-:W-:Y:S01]  /*e790*/  IMAD.MOV R15, RZ, RZ, -R15 ;  /* 0x000000ffff0f7224 */ /* 0x000fe200078e0a0f */
[----:B------:R-:W-:Y:S01]  /*e7a0*/  ULDC UR6, c[0x0][0x154] ;  /* 0x0000550000067ab9 */ /* 0x000fe20000000800 */
[----:B------:R-:W-:Y:S02]  /*e7b0*/  IMAD.MOV.U32 R7, RZ, RZ, 0x1 ;  /* 0x00000001ff077424 */ /* 0x000fe400078e00ff */
[----:B------:R-:W2:Y:S01]  /*e7c0*/  LDC R4, c[0x0][0x618] ;  /* 0x00018600ff047b82 */ /* 0x000ea20000000800 */
[----:B------:R-:W-:-:S02]  /*e7d0*/  IMAD.X R3, RZ, RZ, ~R0, P0 ;  /* 0x000000ffff037224 */ /* 0x000fc400000e0e00 */
[----:B------:R-:W-:Y:S02]  /*e7e0*/  IMAD R15, R17, R15, R14 ;  /* 0x0000000f110f7224 */ /* 0x000fe400078e020e */
[-C--:B------:R-:W-:Y:S02]  /*e7f0*/  IMAD R0, R3, R12.reuse, RZ ;  /* 0x0000000c03007224 */ /* 0x080fe400078e02ff */
[----:B------:R-:W-:Y:S01]  /*e800*/  IMAD.MOV.U32 R3, RZ, RZ, R22 ;  /* 0x000000ffff037224 */ /* 0x000fe200078e0016 */
[----:B------:R-:W5:Y:S01]  /*e810*/  LDC R6, c[0x0][0x608] ;  /* 0x00018200ff067b82 */ /* 0x000f620000000800 */
[----:B------:R-:W-:-:S04]  /*e820*/  IMAD.WIDE.U32 R2, R5, R12, R2 ;  /* 0x0000000c05027225 */ /* 0x000fc800078e0002 */
[----:B------:R-:W-:-:S03]  /*e830*/  IMAD R5, R5, R13, R0 ;  /* 0x0000000d05057224 */ /* 0x000fc600078e0200 */
[----:B------:R-:W1:Y:S01]  /*e840*/  LDC R18, c[0x0][0x658] ;  /* 0x00019600ff127b82 */ /* 0x000e620000000800 */
[----:B------:R-:W-:Y:S01]  /*e850*/  I2FP.F32.U32 R0, R16 ;  /* 0x0000001000007245 */ /* 0x000fe20000201000 */
[----:B------:R-:W-:Y:S01]  /*e860*/  IMAD.IADD R3, R3, 0x1, R5 ;  /* 0x0000000103037824 */ /* 0x000fe200078e0205 */
[----:B0-----:R-:W-:Y:S01]  /*e870*/  ISETP.NE.U32.AND P0, PT, R20, RZ, PT ;  /* 0x000000ff1400720c */ /* 0x001fe20003f05070 */
[----:B------:R-:W-:Y:S02]  /*e880*/  IMAD.MOV.U32 R5, RZ, RZ, -0x1 ;  /* 0xffffffffff057424 */ /* 0x000fe400078e00ff */
[----:B------:R-:W-:Y:S02]  /*e890*/  FMUL R0, R0, UR6 ;  /* 0x0000000600007c20 */ /* 0x000fe40008400000 */
[----:B------:R-:W0:Y:S01]  /*e8a0*/  LDC R13, c[0x0][0x148] ;  /* 0x00005200ff0d7b82 */ /* 0x000e220000000800 */
[----:B--2---:R-:W-:Y:S01]  /*e8b0*/  SHF.R.U64 R10, R2, R4, R3 ;  /* 0x00000004020a7219 */ /* 0x004fe20000001203 */
[----:B------:R2:W0:Y:S01]  /*e8c0*/  F2I.U32.TRUNC.NTZ R12, R0 ;  /* 0x00000000000c7305 */ /* 0x000422000020f000 */
[----:B------:R-:W-:-:S02]  /*e8d0*/  ISETP.NE.AND.EX P0, PT, R21, RZ, PT, P0 ;  /* 0x000000ff1500720c */ /* 0x000fc40003f05300 */
[----:B------:R-:W-:-:S03]  /*e8e0*/  SHF.R.U32.HI R3, RZ, R4, R3 ;  /* 0x00000004ff037219 */ /* 0x000fc60000011603 */
[----:B------:R-:W0:Y:S01]  /*e8f0*/  LDC R14, c[0x0][0x600] ;  /* 0x00018000ff0e7b82 */ /* 0x000e220000000800 */
[-CC-:B-----5:R-:W-:Y:S02]  /*e900*/  SHF.R.U64 R8, R10, R6.reuse, R3.reuse ;  /* 0x000000060a087219 */ /* 0x1a0fe40000001203 */
[----:B------:R-:W-:-:S05]  /*e910*/  SHF.R.U32.HI R3, RZ, R6, R3 ;  /* 0x00000006ff037219 */ /* 0x000fca0000011603 */
[----:B------:R-:W0:Y:S01]  /*e920*/  LDC R19, c[0x0][0x648] ;  /* 0x00019200ff137b82 */ /* 0x000e220000000800 */
[-CC-:B-1----:R-:W-:Y:S02]  /*e930*/  SHF.R.U64 R11, R8, R18.reuse, R3.reuse ;  /* 0x00000012080b7219 */ /* 0x182fe40000001203 */
[-C--:B------:R-:W-:Y:S02]  /*e940*/  SHF.L.U32 R5, R5, R18.reuse, RZ ;  /* 0x0000001205057219 */ /* 0x080fe400000006ff */
[-C--:B------:R-:W-:Y:S01]  /*e950*/  SHF.R.U32.HI R3, RZ, R18.reuse, R3 ;  /* 0x00000012ff037219 */ /* 0x080fe20000011603 */
[----:B------:R-:W-:Y:S01]  /*e960*/  IMAD.MOV.U32 R2, RZ, RZ, R11 ;  /* 0x000000ffff027224 */ /* 0x000fe200078e000b */
[----:B------:R-:W-:Y:S01]  /*e970*/  SHF.L.U32 R40, R7, R18, RZ ;  /* 0x0000001207287219 */ /* 0x000fe200000006ff */
[----:B------:R-:W1:Y:S01]  /*e980*/  LDC R22, c[0x0][0x638] ;  /* 0x00018e00ff167b82 */ /* 0x000e620000000800 */
[----:B------:R-:W-:-:S07]  /*e990*/  LOP3.LUT R17, RZ, R5, RZ, 0x33, !PT ;  /* 0x00000005ff117212 */ /* 0x000fce00078e33ff */
[----:B------:R-:W0:Y:S01]  /*e9a0*/  LDC R23, c[0x0][0x610] ;  /* 0x00018400ff177b82 */ /* 0x000e220000000800 */
[----:B--2---:R-:W-:Y:S05]  /*e9b0*/  @!P0 BRA `(.L_x_292) ;  /* 0x0000000000288947 */ /* 0x004fea0003800000 */
[----:B------:R-:W2:Y:S02]  /*e9c0*/  LDC R0, c[0x0][0x64c] ;  /* 0x00019300ff007b82 */ /* 0x000ea40000000800 */
[----:B--2---:R-:W-:-:S05]  /*e9d0*/  IADD3 R7, P0, R11, R0, RZ ;  /* 0x000000000b077210 */ /* 0x004fca0007f1e0ff */
        /* <DEDUP_REMOVED lines=8> */
.L_x_292:
[----:B0-----:R-:W-:Y:S01]  /*ea60*/  SHF.R.U64 R0, R2, R19, R3 ;  /* 0x0000001302007219 */ /* 0x001fe20000001203 */
[----:B------:R-:W-:Y:S01]  /*ea70*/  VIADD R3, R14, 0xffffffff ;  /* 0xffffffff0e037836 */ /* 0x000fe20000000000 */
[----:B------:R-:W-:Y:S01]  /*ea80*/  LOP3.LUT R5, R8, R17, RZ, 0xc0, !PT ;  /* 0x0000001108057212 */ /* 0x000fe200078ec0ff */
[----:B------:R-:W-:Y:S01]  /*ea90*/  IMAD.MOV R12, RZ, RZ, -R12 ;  /* 0x000000ffff0c7224 */ /* 0x000fe200078e0a0c */
[----:B------:R-:W-:Y:S01]  /*eaa0*/  R2UR UR22, R24 ;  /* 0x00000000181672ca */ /* 0x000fe200000e0000 */
[----:B------:R-:W-:Y:S01]  /*eab0*/  IMAD.MOV R2, RZ, RZ, -R0 ;  /* 0x000000ffff027224 */ /* 0x000fe200078e0a00 */
[----:B------:R-:W-:Y:S01]  /*eac0*/  LOP3.LUT R3, R10, R3, RZ, 0xc0, !PT ;  /* 0x000000030a037212 */ /* 0x000fe200078ec0ff */
[----:B------:R-:W-:Y:S02]  /*ead0*/  IMAD R40, R40, R0, R5 ;  /* 0x0000000028287224 */ /* 0x000fe400078e0205 */
[----:B------:R-:W-:Y:S02]  /*eae0*/  @P4 IMAD R15, R13, R12, R16 ;  /* 0x0000000c0d0f4224 */ /* 0x000fe400078e0210 */
[----:B-1----:R-:W-:-:S02]  /*eaf0*/  IMAD R0, R2, R22, R11 ;  /* 0x0000001602007224 */ /* 0x002fc400078e020b */
[----:B------:R-:W-:Y:S02]  /*eb00*/  IMAD R40, R40, R23, R15 ;  /* 0x0000001728287224 */ /* 0x000fe400078e020f */
[----:B------:R-:W-:Y:S02]  /*eb10*/  IMAD R3, R0, R14, R3 ;  /* 0x0000000e00037224 */ /* 0x000fe400078e0203 */
[----:B------:R-:W-:-:S03]  /*eb20*/  IMAD.MOV.U32 R0, RZ, RZ, 0x1 ;  /* 0x00000001ff007424 */ /* 0x000fc600078e00ff */
[----:B------:R-:W-:Y:S02]  /*eb30*/  SEL R2, R3, R40, !P4 ;  /* 0x0000002803027207 */ /* 0x000fe40006000000 */
[----:B------:R-:W-:-:S03]  /*eb40*/  SEL R40, R40, R3, !P4 ;  /* 0x0000000328287207 */ /* 0x000fc60006000000 */
[----:B------:R2:W-:Y:S04]  /*eb50*/  STL [R1+0x80], R2 ;  /* 0x0000800201007387 */ /* 0x0005e80000100800 */
.L_x_290:
[----:B------:R0:W-:Y:S01]  /*eb60*/  STL [R1+0x84], R40 ;  /* 0x0000842801007387 */ /* 0x0001e20000100800 */
[----:B------:R-:W-:-:S13]  /*eb70*/  LOP3.LUT P0, RZ, R0, 0xff, RZ, 0xc0, !PT ;  /* 0x000000ff00ff7812 */ /* 0x000fda000780c0ff */
[----:B0-----:R-:W-:Y:S05]  /*eb80*/  @P0 BRA `(.L_x_293) ;  /* 0xffffff24003c0947 */ /* 0x001fea000383ffff */
[----:B------:R-:W-:Y:S05]  /*eb90*/  EXIT ;  /* 0x000000000000794d */ /* 0x000fea0003800000 */
.L_x_3:
[----:B------:R-:W2:Y:S01]  /*eba0*/  LDL R16, [R1+0x7c] ;  /* 0x00007c0001107983 */ /* 0x000ea20000100800 */
[----:B------:R-:W-:-:S03]  /*ebb0*/  ULDC.64 UR4, c[0x0][0x650] ;  /* 0x0001940000047ab9 */ /* 0x000fc60000000a00 */
[----:B------:R-:W3:Y:S01]  /*ebc0*/  LDL R17, [R1+0x78] ;  /* 0x0000780001117983 */ /* 0x000ee20000100800 */
[----:B------:R-:W-:Y:S01]  /*ebd0*/  PRMT R4, RZ, 0x7610, R4 ;  /* 0x00007610ff047816 */ /* 0x000fe20000000004 */
[----:B------:R-:W-:Y:S02]  /*ebe0*/  IMAD.MOV.U32 R5, RZ, RZ, -0x1 ;  /* 0xffffffffff057424 */ /* 0x000fe400078e00ff */
[----:B------:R-:W-:Y:S02]  /*ebf0*/  IMAD.MOV.U32 R6, RZ, RZ, -0x1 ;  /* 0xffffffffff067424 */ /* 0x000fe400078e00ff */
[----:B------:R-:W-:Y:S01]  /*ec00*/  IMAD.MOV.U32 R11, RZ, RZ, -0x1 ;  /* 0xffffffffff0b7424 */ /* 0x000fe200078e00ff */
[----:B--2---:R-:W-:-:S04]  /*ec10*/  ISETP.GE.U32.AND P0, PT, R16, UR4, PT ;  /* 0x0000000410007c0c */ /* 0x004fc8000bf06070 */
[----:B---3--:R-:W-:-:S13]  /*ec20*/  ISETP.GE.U32.AND.EX P0, PT, R17, UR5, PT, P0 ;  /* 0x0000000511007c0c */ /* 0x008fda000bf06100 */
[----:B------:R-:W-:Y:S05]  /*ec30*/  @P0 BRA `(.L_x_294) ;  /* 0x00000004005c0947 */ /* 0x000fea0003800000 */
        /* <DEDUP_REMOVED lines=18> */
.L_x_295:
[-CC-:B------:R-:W-:Y:S01]  /*ed60*/  SHF.R.U64 R11, R8, R12.reuse, R9.reuse ;  /* 0x0000000c080b7219 */ /* 0x180fe20000001209 */
[----:B------:R-:W0:Y:S01]  /*ed70*/  LDC.64 R20, c[0x0][0x640] ;  /* 0x00019000ff147b82 */ /* 0x000e220000000a00 */
[----:B------:R-:W-:Y:S01]  /*ed80*/  SHF.R.U32.HI R3, RZ, R12, R9 ;  /* 0x0000000cff037219 */ /* 0x000fe20000011609 */
[----:B------:R-:W-:Y:S01]  /*ed90*/  ULDC UR4, c[0x0][0x150] ;  /* 0x0000540000047ab9 */ /* 0x000fe20000000800 */
[----:B------:R-:W-:Y:S01]  /*eda0*/  IADD3 R7, P0, RZ, -R11, RZ ;  /* 0x8000000bff077210 */ /* 0x000fe20007f1e0ff */
[----:B------:R-:W-:Y:S01]  /*edb0*/  IMAD.MOV.U32 R4, RZ, RZ, R16 ;  /* 0x000000ffff047224 */ /* 0x000fe200078e0010 */
[----:B------:R-:W-:Y:S01]  /*edc0*/  I2FP.F32.U32 R6, R2 ;  /* 0x0000000200067245 */ /* 0x000fe20000201000 */
[----:B------:R-:W-:Y:S02]  /*edd0*/  IMAD.MOV.U32 R5, RZ, RZ, R17 ;  /* 0x000000ffff057224 */ /* 0x000fe400078e0011 */
[----:B------:R-:W1:Y:S01]  /*ede0*/  LDC R10, c[0x0][0x618] ;  /* 0x00018600ff0a7b82 */ /* 0x000e620000000800 */
[----:B------:R-:W-:-:S02]  /*edf0*/  IMAD.X R3, RZ, RZ, ~R3, P0 ;  /* 0x000000ffff037224 */ /* 0x000fc400000e0e03 */
[----:B------:R-:W-:Y:S01]  /*ee00*/  FMUL R9, R6, UR4 ;  /* 0x0000000406097c20 */ /* 0x000fe20008400000 */
[----:B------:R-:W-:Y:S01]  /*ee10*/  IMAD.WIDE.U32 R4, R7, R14, R4 ;  /* 0x0000000e07047225 */ /* 0x000fe200078e0004 */
[----:B------:R-:W-:-:S03]  /*ee20*/  ULDC UR4, c[0x0][0x154] ;  /* 0x0000550000047ab9 */ /* 0x000fc60000000800 */
[----:B------:R-:W-:Y:S01]  /*ee30*/  IMAD R6, R3, R14, RZ ;  /* 0x0000000e03067224 */ /* 0x000fe200078e02ff */
[----:B------:R-:W2:Y:S01]  /*ee40*/  LDC R13, c[0x0][0x144] ;  /* 0x00005100ff0d7b82 */ /* 0x000ea20000000800 */
[----:B------:R-:W3:Y:S02]  /*ee50*/  F2I.U32.TRUNC.NTZ R9, R9 ;  /* 0x0000000900097305 */ /* 0x000ee4000020f000 */
[----:B------:R-:W-:Y:S02]  /*ee60*/  IMAD R3, R7, R15, R6 ;  /* 0x0000000f07037224 */ /* 0x000fe400078e0206 */
[----:B------:R-:W-:Y:S02]  /*ee70*/  IMAD.MOV.U32 R6, RZ, RZ, -0x1 ;  /* 0xffffffffff067424 */ /* 0x000fe400078e00ff */
[----:B------:R-:W-:Y:S01]  /*ee80*/  IMAD.IADD R3, R5, 0x1, R3 ;  /* 0x0000000105037824 */ /* 0x000fe200078e0203 */
[----:B------:R-:W4:Y:S01]  /*ee90*/  LDC R12, c[0x0][0x608] ;  /* 0x00018200ff0c7b82 */ /* 0x000f220000000800 */
[----:B------:R-:W-:-:S02]  /*eea0*/  I2FP.F32.U32 R5, R0 ;  /* 0x0000000000057245 */ /* 0x000fc40000201000 */
[----:B0-----:R-:W-:-:S03]  /*eeb0*/  ISETP.NE.U32.AND P0, PT, R20, RZ, PT ;  /* 0x000000ff1400720c */ /* 0x001fc60003f05070 */
[----:B------:R-:W-:Y:S01]  /*eec0*/  FMUL R5, R5, UR4 ;  /* 0x0000000405057c20 */ /* 0x000fe20008400000 */
[----:B------:R-:W-:Y:S01]  /*eed0*/  ISETP.NE.AND.EX P0, PT, R21, RZ, PT, P0 ;  /* 0x000000ff1500720c */ /* 0x000fe20003f05300 */
[----:B------:R-:W0:Y:S01]  /*eee0*/  LDC R7, c[0x0][0x658] ;  /* 0x00019600ff077b82 */ /* 0x000e220000000800 */
[-C--:B-1----:R-:W-:Y:S01]  /*eef0*/  SHF.R.U64 R8, R4, R10.reuse, R3 ;  /* 0x0000000a04087219 */ /* 0x082fe20000001203 */
[----:B---3--:R-:W-:Y:S01]  /*ef00*/  IMAD.MOV R4, RZ, RZ, -R9 ;  /* 0x000000ffff047224 */ /* 0x008fe200078e0a09 */
[----:B------:R-:W-:Y:S02]  /*ef10*/  SHF.R.U32.HI R3, RZ, R10, R3 ;  /* 0x0000000aff037219 */ /* 0x000fe40000011603 */
[----:B------:R1:W3:Y:S03]  /*ef20*/  F2I.U32.TRUNC.NTZ R10, R5 ;  /* 0x00000005000a7305 */ /* 0x0002e6000020f000 */
[----:B------:R-:W1:Y:S01]  /*ef30*/  LDC R17, c[0x0][0x148] ;  /* 0x00005200ff117b82 */ /* 0x000e620000000800 */
[----:B--2---:R-:W-:-:S02]  /*ef40*/  IMAD R19, R13, R4, R2 ;  /* 0x000000040d137224 */ /* 0x004fc400078e0202 */
[----:B------:R-:W-:-:S05]  /*ef50*/  IMAD.MOV.U32 R4, RZ, RZ, 0x1 ;  /* 0x00000001ff047424 */ /* 0x000fca00078e00ff */
[----:B------:R-:W2:Y:S01]  /*ef60*/  LDC R14, c[0x0][0x600] ;  /* 0x00018000ff0e7b82 */ /* 0x000ea20000000800 */
[-CC-:B----4-:R-:W-:Y:S02]  /*ef70*/  SHF.R.U64 R13, R8, R12.reuse, R3.reuse ;  /* 0x0000000c080d7219 */ /* 0x190fe40000001203 */
[----:B------:R-:W-:-:S05]  /*ef80*/  SHF.R.U32.HI R2, RZ, R12, R3 ;  /* 0x0000000cff027219 */ /* 0x000fca0000011603 */
[----:B------:R-:W4:Y:S01]  /*ef90*/  LDC R16, c[0x0][0x648] ;  /* 0x00019200ff107b82 */ /* 0x000f220000000800 */
[-CC-:B0-----:R-:W-:Y:S02]  /*efa0*/  SHF.R.U64 R15, R13, R7.reuse, R2.reuse ;  /* 0x000000070d0f7219 */ /* 0x181fe40000001202 */
[-C--:B------:R-:W-:Y:S02]  /*efb0*/  SHF.L.U32 R6, R6, R7.reuse, RZ ;  /* 0x0000000706067219 */ /* 0x080fe400000006ff */
[-C--:B------:R-:W-:Y:S01]  /*efc0*/  SHF.R.U32.HI R3, RZ, R7.reuse, R2 ;  /* 0x00000007ff037219 */ /* 0x080fe20000011602 */
[----:B------:R-:W-:Y:S01]  /*efd0*/  IMAD.MOV.U32 R2, RZ, RZ, R15 ;  /* 0x000000ffff027224 */ /* 0x000fe200078e000f */
[----:B------:R-:W-:Y:S01]  /*efe0*/  SHF.L.U32 R12, R4, R7, RZ ;  /* 0x00000007040c7219 */ /* 0x000fe200000006ff */
[----:B------:R-:W0:Y:S01]  /*eff0*/  LDC R18, c[0x0][0x638] ;  /* 0x00018e00ff127b82 */ /* 0x000e220000000800 */
[----:B------:R-:W-:-:S07]  /*f000*/  LOP3.LUT R22, RZ, R6, RZ, 0x33, !PT ;  /* 0x00000006ff167212 */ /* 0x000fce00078e33ff */
        /* <DEDUP_REMOVED lines=12> */
.L_x_296:
[----:B----4-:R-:W-:Y:S01]  /*f0d0*/  SHF.R.U64 R3, R2, R16, R3 ;  /* 0x0000001002037219 */ /* 0x010fe20000001203 */
[----:B--2---:R-:W-:Y:S01]  /*f0e0*/  VIADD R5, R14, 0xffffffff ;  /* 0xffffffff0e057836 */ /* 0x004fe20000000000 */
[----:B------:R-:W-:Y:S01]  /*f0f0*/  LOP3.LUT R2, R13, R22, RZ, 0xc0, !PT ;  /* 0x000000160d027212 */ /* 0x000fe200078ec0ff */
[----:B------:R-:W-:Y:S02]  /*f100*/  IMAD.MOV R10, RZ, RZ, -R10 ;  /* 0x000000ffff0a7224 */ /* 0x000fe400078e0a0a */
[----:B------:R-:W-:Y:S02]  /*f110*/  IMAD.MOV R4, RZ, RZ, -R3 ;  /* 0x000000ffff047224 */ /* 0x000fe400078e0a03 */
[----:B------:R-:W-:Y:S01]  /*f120*/  IMAD R2, R12, R3, R2 ;  /* 0x000000030c027224 */ /* 0x000fe200078e0202 */
[----:B------:R-:W-:Y:S01]  /*f130*/  LOP3.LUT R3, R8, R5, RZ, 0xc0, !PT ;  /* 0x0000000508037212 */ /* 0x000fe200078ec0ff */
[----:B------:R-:W-:Y:S02]  /*f140*/  @P4 IMAD R19, R17, R10, R0 ;  /* 0x0000000a11134224 */ /* 0x000fe400078e0200 */
[----:B0-----:R-:W-:-:S02]  /*f150*/  IMAD R0, R4, R18, R15 ;  /* 0x0000001204007224 */ /* 0x001fc400078e020f */
[----:B------:R-:W-:Y:S02]  /*f160*/  IMAD R5, R2, R23, R19 ;  /* 0x0000001702057224 */ /* 0x000fe400078e0213 */
[----:B------:R-:W-:Y:S02]  /*f170*/  IMAD R0, R0, R14, R3 ;  /* 0x0000000e00007224 */ /* 0x000fe400078e0203 */
[----:B------:R-:W-:-:S03]  /*f180*/  IMAD.MOV.U32 R4, RZ, RZ, 0x1 ;  /* 0x00000001ff047424 */ /* 0x000fc600078e00ff */
[----:B------:R-:W-:Y:S02]  /*f190*/  SEL R6, R0, R5, !P4 ;  /* 0x0000000500067207 */ /* 0x000fe40006000000 */
[----:B------:R-:W-:-:S07]  /*f1a0*/  SEL R5, R5, R0, !P4 ;  /* 0x0000000005057207 */ /* 0x000fce0006000000 */
.L_x_294:
[----:B------:R-:W-:-:S08]  /*f1b0*/  NOP ;  /* 0x0000000000007918 */ /* 0x000fd00000000000 */
[----:B------:R-:W0:-:S00]  /*f1c0*/  USETMAXREG.DEALLOC.CTAPOOL 0x28 ;  /* 0x00000028000079c8 */ /* 0x000e0000080e0500 */
[----:B------:R-:W-:-:S13]  /*f1d0*/  ISETP.NE.AND P0, PT, RZ, UR8, PT ;  /* 0x00000008ff007c0c */ /* 0x000fda000bf05270 */
[----:B------:R-:W-:Y:S05]  /*f1e0*/  @P0 EXIT ;  /* 0x000000000000094d */ /* 0x000fea0003800000 */
[----:B0-----:R-:W-:Y:S01]  /*f1f0*/  LOP3.LUT P0, RZ, R4, 0xff, RZ, 0xc0, !PT ;  /* 0x000000ff04ff7812 */ /* 0x001fe2000780c0ff */
[----:B------:R-:W-:Y:S02]  /*f200*/  IMAD.MOV.U32 R0, RZ, RZ, 0x1 ;  /* 0x00000001ff007424 */ /* 0x000fe400078e00ff */
[----:B------:R-:W-:-:S10]  /*f210*/  IMAD.MOV.U32 R8, RZ, RZ, RZ ;  /* 0x000000ffff087224 */ /* 0x000fd400078e00ff */
[----:B------:R-:W-:Y:S05]  /*f220*/  @!P0 BRA `(.L_x_297) ;  /* 0x0000000c00588947 */ /* 0x000fea0003800000 */
[----:B------:R-:W0:Y:S01]  /*f230*/  S2R R2, SR_TID.X ;  /* 0x0000000000027919 */ /* 0x000e220000002100 */
[----:B------:R-:W-:Y:S01]  /*f240*/  ULDC UR4, c[0x0][0x28c] ;  /* 0x0000a30000047ab9 */ /* 0x000fe20000000800 */
[----:B------:R-:W-:Y:S01]  /*f250*/  ULDC UR6, c[0x0][0x658] ;  /* 0x0001960000067ab9 */ /* 0x000fe20000000800 */
[----:B------:R-:W-:Y:S01]  /*f260*/  UIADD3 UR10, UR4, 0x3f, URZ ;  /* 0x0000003f040a7890 */ /* 0x000fe2000fffe03f */
[----:B------:R-:W-:Y:S01]  /*f270*/  BSSY B0, `(.L_x_297) ;  /* 0x00000d1000007945 */ /* 0x000fe20003800000 */
[----:B------:R-:W-:Y:S01]  /*f280*/  UMOV UR7, 0xffffffff ;  /* 0xffffffff00077882 */ /* 0x000fe20000000000 */
[----:B------:R-:W-:Y:S01]  /*f290*/  ULDC UR5, c[0x0][0x600] ;  /* 0x0001800000057ab9 */ /* 0x000fe20000000800 */
[----:B------:R-:W-:Y:S01]  /*f2a0*/  UMOV UR9, 0x1 ;  /* 0x0000000100097882 */ /* 0x000fe20000000000 */
[----:B------:R-:W-:Y:S01]  /*f2b0*/  USHF.L.U32 UR7, UR7, UR6, URZ ;  /* 0x0000000607077299 */ /* 0x000fe2000800063f */
[----:B------:R-:W-:Y:S01]  /*f2c0*/  IMAD.MOV.U32 R9, RZ, RZ, 0x1 ;  /* 0x00000001ff097424 */ /* 0x000fe200078e00ff */
[----:B------:R-:W-:Y:S01]  /*f2d0*/  UIADD3 UR4, UR5, -0x1, URZ ;  /* 0xffffffff05047890 */ /* 0x000fe2000fffe03f */
[----:B------:R-:W-:Y:S01]  /*f2e0*/  IMAD.MOV.U32 R0, RZ, RZ, 0x1 ;  /* 0x00000001ff007424 */ /* 0x000fe200078e00ff */
[----:B------:R-:W-:Y:S01]  /*f2f0*/  USHF.R.S32.HI UR11, URZ, 0x1f, UR10 ;  /* 0x0000001f3f0b7899 */ /* 0x000fe2000801140a */
[----:B------:R-:W-:Y:S01]  /*f300*/  IMAD.MOV.U32 R8, RZ, RZ, RZ ;  /* 0x000000ffff087224 */ /* 0x000fe200078e00ff */
[----:B------:R-:W-:Y:S01]  /*f310*/  ULDC UR8, c[0x0][0xc] ;  /* 0x0000030000087ab9 */ /* 0x000fe20000000800 */
[----:B------:R-:W-:-:S02]  /*f320*/  USHF.L.U32 UR5, UR9, UR6, URZ ;  /* 0x0000000609057299 */ /* 0x000fc4000800063f */
[----:B------:R-:W-:Y:S01]  /*f330*/  ULEA.HI UR11, UR11, UR10, URZ, 0x6 ;  /* 0x0000000a0b0b7291 */ /* 0x000fe2000f8f303f */
[----:B------:R-:W-:Y:S01]  /*f340*/  ULDC UR9, c[0x0][0x10] ;  /* 0x0000040000097ab9 */ /* 0x000fe20000000800 */
[----:B------:R-:W-:Y:S02]  /*f350*/  ULOP3.LUT UR6, URZ, UR7, URZ, 0x33, !UPT ;  /* 0x000000073f067292 */ /* 0x000fe4000f8e333f */
[----:B------:R-:W-:Y:S01]  /*f360*/  UIMAD.WIDE.U32 UR8, UR8, UR9, URZ ;  /* 0x00000009080872a5 */ /* 0x000fe2000f8e003f */
[----:B------:R-:W-:Y:S01]  /*f370*/  ULDC UR7, c[0x0][0x14] ;  /* 0x0000050000077ab9 */ /* 0x000fe20000000800 */
[----:B------:R-:W-:Y:S02]  /*f380*/  USHF.R.S32.HI UR20, URZ, 0x6, UR11 ;  /* 0x000000063f147899 */ /* 0x000fe4000801140b */
[----:B------:R-:W-:Y:S02]  /*f390*/  UIMAD.WIDE.U32 UR22, UR8, UR7, URZ ;  /* 0x00000007081672a5 */ /* 0x000fe4000f8e003f */
[----:B------:R-:W-:-:S02]  /*f3a0*/  UIMAD UR18, UR9, UR7, URZ ;  /* 0x00000007091272a4 */ /* 0x000fc4000f8e023f */
[----:B------:R-:W-:Y:S01]  /*f3b0*/  ULOP3.LUT UR26, UR13, 0x2, URZ, 0xfc, !UPT ;  /* 0x000000020d1a7892 */ /* 0x000fe2000f8efc3f */
[C---:B0-----:R-:W-:Y:S01]  /*f3c0*/  LOP3.LUT P2, RZ, R2.reuse, 0x7f, RZ, 0xc0, !PT ;  /* 0x0000007f02ff7812 */ /* 0x041fe2000784c0ff */
[----:B------:R-:W-:Y:S01]  /*f3d0*/  UIADD3 UR18, UR23, UR18, URZ ;  /* 0x0000001217127290 */ /* 0x000fe2000fffe03f */
[----:B------:R-:W-:Y:S01]  /*f3e0*/  LOP3.LUT P0, RZ, R2, 0x1f, RZ, 0xc0, !PT ;  /* 0x0000001f02ff7812 */ /* 0x000fe2000780c0ff */
[----:B------:R-:W-:Y:S01]  /*f3f0*/  UIADD3 UR27, UR20, 0x1, URZ ;  /* 0x00000001141b7890 */ /* 0x000fe2000fffe03f */
[----:B------:R-:W-:Y:S02]  /*f400*/  ULDC.64 UR24, c[0x0][0x198] ;  /* 0x0000660000187ab9 */ /* 0x000fe40000000a00 */
[----:B------:R-:W-:-:S13]  /*f410*/  PLOP3.LUT P0, PT, P0, P2, PT, 0x8a, 0x0 ;  /* 0x000000000000781c */ /* 0x000fda0000705172 */
.L_x_309:
[----:B------:R-:W-:-:S03]  /*f420*/  UMOV UR7, 0xffffffff ;  /* 0xffffffff00077882 */ /* 0x000fc60000000000 */
[----:B------:R-:W-:Y:S05]  /*f430*/  BRA.DIV UR7, `(.L_x_298) ;  /* 0x00000012073c7947 */ /* 0x000fea000b800000 */
[----:B------:R-:W-:-:S13]  /*f440*/  ELECT P1, URZ, PT ;  /* 0x00000000003f782f */ /* 0x000fda0003820000 */
.L_x_323:
[----:B------:R-:W0:Y:S01]  /*f450*/  LDC R2, c[0x0][0x28c] ;  /* 0x0000a300ff027b82 */ /* 0x000e220000000800 */
[----:B------:R-:W-:Y:S01]  /*f460*/  BSSY B1, `(.L_x_299) ;  /* 0x0000038000017945 */ /* 0x000fe20003800000 */
[----:B0-----:R-:W-:-:S13]  /*f470*/  ISETP.LT.OR P1, PT, R2, 0x1, !P1 ;  /* 0x000000010200780c */ /* 0x001fda0004f21670 */
[----:B------:R-:W-:Y:S05]  /*f480*/  @P1 BRA `(.L_x_300) ;  /* 0x0000000000d41947 */ /* 0x000fea0003800000 */
[----:B------:R-:W-:Y:S02]  /*f490*/  IMAD.SHL.U32 R6, R6, 0x80, RZ ;  /* 0x0000008006067824 */ /* 0x000fe400078e00ff */
[----:B------:R-:W-:Y:S02]  /*f4a0*/  IMAD.SHL.U32 R7, R5, 0x100, RZ ;  /* 0x0000010005077824 */ /* 0x000fe400078e00ff */
[----:B------:R-:W-:Y:S02]  /*f4b0*/  IMAD.MOV.U32 R12, RZ, RZ, RZ ;  /* 0x000000ffff0c7224 */ /* 0x000fe400078e00ff */
[----:B------:R-:W-:Y:S02]  /*f4c0*/  IMAD.U32 R14, RZ, RZ, UR27 ;  /* 0x0000001bff0e7e24 */ /* 0x000fe4000f8e00ff */
[----:B------:R-:W-:Y:S02]  /*f4d0*/  IMAD.MOV.U32 R2, RZ, RZ, R0 ;  /* 0x000000ffff027224 */ /* 0x000fe400078e0000 */
[----:B------:R-:W-:-:S07]  /*f4e0*/  IMAD.MOV.U32 R3, RZ, RZ, R8 ;  /* 0x000000ffff037224 */ /* 0x000fce00078e0008 */
.L_x_304:
[----:B------:R-:W0:Y:S01]  /*f4f0*/  S2R R5, SR_CgaCtaId ;  /* 0x0000000000057919 */ /* 0x000e220000008800 */
[----:B------:R-:W-:-:S04]  /*f500*/  MOV R4, 0x400 ;  /* 0x0000040000047802 */ /* 0x000fc80000000f00 */
[----:B0-----:R-:W-:Y:S02]  /*f510*/  LEA R10, R5, R4, 0x18 ;  /* 0x00000004050a7211 */ /* 0x001fe400078ec0ff */
[----:B------:R-:W-:Y:S01]  /*f520*/  SHF.L.U32 R4, R2, 0x1f, RZ ;  /* 0x0000001f02047819 */ /* 0x000fe200000006ff */
[----:B------:R-:W0:Y:S02]  /*f530*/  @!P2 LDC R5, c[0x0][0x500] ;  /* 0x00014000ff05ab82 */ /* 0x000e240000000800 */
[----:B------:R-:W-:-:S04]  /*f540*/  IMAD R13, R3, 0x8, R10 ;  /* 0x00000008030d7824 */ /* 0x000fc800078e020a */
[----:B------:R-:W1:Y:S02]  /*f550*/  SYNCS.PHASECHK.TRANS64.TRYWAIT P1, [R13+URZ+0x38], R4 ;  /* 0x000038040d0075a7 */ /* 0x000e64000802017f */
[----:B-1----:R-:W-:Y:S05]  /*f560*/  @!P1 BRA `(.L_x_301) ;  /* 0x0000001000109947 */ /* 0x002fea0003800000 */
.L_x_324:
[----:B------:R-:W-:Y:S01]  /*f570*/  UPRMT UR7, UR26, 0x9910, URZ ;  /* 0x000099101a077896 */ /* 0x000fe2000800003f */
[----:B0-----:R0:W-:Y:S03]  /*f580*/  @!P2 SYNCS.ARRIVE.TRANS64 RZ, [R13+URZ], R5 ;  /* 0x000000050dffa9a7 */ /* 0x0011e6000800003f */
[----:B------:R-:W-:-:S06]  /*f590*/  UISETP.NE.AND UP0, UPT, UR7, 0x2, UPT ;  /* 0x000000020700788c */ /* 0x000fcc000bf05270 */
[----:B------:R-:W-:-:S13]  /*f5a0*/  PLOP3.LUT P1, PT, PT, PT, UP0, 0x80, 0x0 ;  /* 0x000000000000781c */ /* 0x000fda0003f2f008 */
[----:B0-----:R-:W-:Y:S05]  /*f5b0*/  @P1 BRA `(.L_x_302) ;  /* 0x0000000000041947 */ /* 0x001fea0003800000 */
[----:B------:R-:W-:Y:S01]  /*f5c0*/  BPT.TRAP 0x1 ;  /* 0x000000040000795c */ /* 0x000fe20000300000 */
.L_x_302:
[----:B------:R-:W-:Y:S05]  /*f5d0*/  @P0 BRA `(.L_x_303) ;  /* 0x0000000000040947 */ /* 0x000fea0003800000 */
[----:B------:R-:W-:Y:S01]  /*f5e0*/  BPT.TRAP 0x1 ;  /* 0x000000040000795c */ /* 0x000fe20000300000 */
.L_x_303:
[--C-:B-1----:R-:W-:Y:S01]  /*f5f0*/  IMAD R4, R3, 0x4000, R10.reuse ;  /* 0x0000400003047824 */ /* 0x102fe200078e020a */
[----:B------:R-:W-:Y:S01]  /*f600*/  R2UR UR9, R13 ;  /* 0x000000000d0972ca */ /* 0x000fe200000e0000 */
[----:B------:R-:W-:Y:S01]  /*f610*/  IMAD R10, R3, 0x2000, R10 ;  /* 0x00002000030a7824 */ /* 0x000fe200078e020a */
[----:B------:R-:W-:Y:S01]  /*f620*/  UIADD3 UR14, UP0, UR24, 0xf0, URZ ;  /* 0x000000f0180e7890 */ /* 0x000fe2000ff1e03f */
[----:B------:R-:W-:Y:S01]  /*f630*/  VIADD R14, R14, 0xffffffff ;  /* 0xffffffff0e0e7836 */ /* 0x000fe20000000000 */
[----:B------:R-:W-:Y:S01]  /*f640*/  R2UR UR7, R4 ;  /* 0x00000000040772ca */ /* 0x000fe200000e0000 */
[----:B------:R-:W-:Y:S01]  /*f650*/  UIADD3 UR28, UP1, UR24, 0x1f0, URZ ;  /* 0x000001f0181c7890 */ /* 0x000fe2000ff3e03f */
[----:B------:R-:W-:Y:S01]  /*f660*/  R2UR UR8, R10 ;  /* 0x000000000a0872ca */ /* 0x000fe200000e0000 */
[----:B------:R-:W-:Y:S01]  /*f670*/  UIADD3.X UR15, URZ, UR25, URZ, UP0, !UPT ;  /* 0x000000193f0f7290 */ /* 0x000fe200087fe43f */
[----:B------:R-:W-:Y:S01]  /*f680*/  R2UR UR11, R7 ;  /* 0x00000000070b72ca */ /* 0x000fe200000e0000 */
[----:B------:R-:W-:Y:S01]  /*f690*/  VIADD R3, R3, 0x1 ;  /* 0x0000000103037836 */ /* 0x000fe20000000000 */
[----:B------:R-:W-:Y:S01]  /*f6a0*/  R2UR UR10, R12 ;  /* 0x000000000c0a72ca */ /* 0x000fe200000e0000 */
[----:B------:R-:W-:Y:S01]  /*f6b0*/  UIADD3.X UR29, URZ, UR25, URZ, UP1, !UPT ;  /* 0x000000193f1d7290 */ /* 0x000fe20008ffe43f */
[----:B------:R-:W-:Y:S01]  /*f6c0*/  R2UR UR12, R11 ;  /* 0x000000000b0c72ca */ /* 0x000fe200000e0000 */
[----:B------:R-:W-:Y:S01]  /*f6d0*/  UMOV UR16, 0x0 ;  /* 0x0000000000107882 */ /* 0x000fe20000000000 */
[----:B------:R-:W-:Y:S01]  /*f6e0*/  R2UR UR21, R6 ;  /* 0x00000000061572ca */ /* 0x000fe200000e0000 */
[----:B------:R-:W-:Y:S01]  /*f6f0*/  UMOV UR17, 0x10000000 ;  /* 0x1000000000117882 */ /* 0x000fe20000000000 */
[----:B------:R-:W-:Y:S01]  /*f700*/  ISETP.GT.AND P3, PT, R14, 0x1, PT ;  /* 0x000000010e00780c */ /* 0x000fe20003f64270 */
[----:B------:R-:W-:Y:S01]  /*f710*/  UIADD3 UR7, UR7, 0x180, URZ ;  /* 0x0000018007077890 */ /* 0x000fe2000fffe03f */
[----:B------:R-:W-:Y:S01]  /*f720*/  ISETP.NE.AND P1, PT, R3, 0x7, PT ;  /* 0x000000070300780c */ /* 0x000fe20003f25270 */
[----:B------:R-:W-:Y:S01]  /*f730*/  UIADD3 UR19, UR8, 0x1c180, URZ ;  /* 0x0001c18008137890 */ /* 0x000fe2000fffe03f */
[----:B------:R-:W-:-:S02]  /*f740*/  VIADD R12, R12, 0x40 ;  /* 0x000000400c0c7836 */ /* 0x000fc40000000000 */
[----:B------:R-:W-:Y:S02]  /*f750*/  SEL R5, RZ, 0x1, P1 ;  /* 0x00000001ff057807 */ /* 0x000fe40000800000 */
[----:B------:R-:W-:Y:S01]  /*f760*/  UMOV UR8, UR7 ;  /* 0x0000000700087c82 */ /* 0x000fe20008000000 */
[----:B------:R-:W-:Y:S01]  /*f770*/  SEL R3, R3, RZ, P1 ;  /* 0x000000ff03037207 */ /* 0x000fe20000800000 */
[----:B------:R0:W-:Y:S01]  /*f780*/  UTMALDG.3D [UR8], [UR14], desc[UR16] ;  /* 0x000010080e0075b4 */ /* 0x0001e20008011000 */
[----:B------:R-:W-:Y:S01]  /*f790*/  LOP3.LUT R2, R2, R5, RZ, 0x3c, !PT ;  /* 0x0000000502027212 */ /* 0x000fe200078e3cff */
[----:B0-----:R-:W-:Y:S01]  /*f7a0*/  UMOV UR8, UR19 ;  /* 0x0000001300087c82 */ /* 0x001fe20008000000 */
[----:B------:R-:W-:Y:S02]  /*f7b0*/  UMOV UR11, UR21 ;  /* 0x00000015000b7c82 */ /* 0x000fe40008000000 */
[----:B------:R0:W-:Y:S02]  /*f7c0*/  UTMALDG.3D [UR8], [UR28], desc[UR16] ;  /* 0x000010081c0075b4 */ /* 0x0001e40008011000 */
[----:B0-----:R-:W-:Y:S05]  /*f7d0*/  @P3 BRA `(.L_x_304) ;  /* 0xfffffffc00443947 */ /* 0x001fea000383ffff */
.L_x_300:
[----:B------:R-:W-:Y:S05]  /*f7e0*/  BSYNC B1 ;  /* 0x0000000000017941 */ /* 0x000fea0003800000 */
.L_x_299:
[----:B------:R-:W2:Y:S01]  /*f7f0*/  LDL.LU R15, [R1+0x78] ;  /* 0x00007800010f7983 */ /* 0x000ea20000300800 */
[----:B------:R-:W-:Y:S01]  /*f800*/  LOP3.LUT P5, RZ, R9, 0xff, RZ, 0xc0, !PT ;  /* 0x000000ff09ff7812 */ /* 0x000fe200078ac0ff */
[----:B------:R-:W-:Y:S01]  /*f810*/  VIADD R8, R8, UR20 ;  /* 0x0000001408087c36 */ /* 0x000fe20008000000 */
[----:B------:R-:W-:Y:S01]  /*f820*/  ULDC.64 UR8, c[0x0][0x650] ;  /* 0x0001940000087ab9 */ /* 0x000fe20000000a00 */
[----:B------:R-:W3:Y:S01]  /*f830*/  LDL.LU R13, [R1+0x7c] ;  /* 0x00007c00010d7983 */ /* 0x000ee20000300800 */
[----:B------:R-:W-:Y:S01]  /*f840*/  IMAD.U32 R6, RZ, RZ, UR20 ;  /* 0x00000014ff067e24 */ /* 0x000fe2000f8e00ff */
[----:B------:R-:W-:Y:S01]  /*f850*/  UISETP.GE.U32.AND UP0, UPT, UR20, 0x7, UPT ;  /* 0x000000071400788c */ /* 0x000fe2000bf06070 */
[C---:B------:R-:W-:Y:S01]  /*f860*/  ISETP.GT.U32.AND P1, PT, R8.reuse, 0x6, PT ;  /* 0x000000060800780c */ /* 0x040fe20003f24070 */
[----:B------:R-:W-:Y:S01]  /*f870*/  IMAD.WIDE.U32 R2, R8, 0x24924925, RZ ;  /* 0x2492492508027825 */ /* 0x000fe200078e00ff */
[----:B------:R-:W-:Y:S01]  /*f880*/  BSSY B1, `(.L_x_305) ;  /* 0x000006d000017945 */ /* 0x000fe20003800000 */
[----:B------:R-:W-:-:S02]  /*f890*/  PRMT R9, RZ, 0x7610, R9 ;  /* 0x00007610ff097816 */ /* 0x000fc40000000009 */
[----:B------:R-:W-:Y:S01]  /*f8a0*/  ISETP.LT.U32.AND P1, PT, R6, 0x7, P1 ;  /* 0x000000070600780c */ /* 0x000fe20000f21070 */
[----:B------:R-:W-:Y:S01]  /*f8b0*/  IMAD.IADD R2, R8, 0x1, -R3 ;  /* 0x0000000108027824 */ /* 0x000fe200078e0a03 */
[----:B------:R-:W0:Y:S01]  /*f8c0*/  @P5 S2R R5, SR_CgaCtaId ;  /* 0x0000000000055919 */ /* 0x000e220000008800 */
[----:B------:R-:W-:Y:S01]  /*f8d0*/  @P5 MOV R4, 0x400 ;  /* 0x0000040000045802 */ /* 0x000fe20000000f00 */
[----:B------:R-:W-:Y:S01]  /*f8e0*/  IMAD.MOV.U32 R6, RZ, RZ, -0x1 ;  /* 0xffffffffff067424 */ /* 0x000fe200078e00ff */
[----:B------:R-:W-:Y:S01]  /*f8f0*/  PLOP3.LUT P3, PT, PT, PT, UP0, 0x80, 0x0 ;  /* 0x000000000000781c */ /* 0x000fe20003f6f008 */
[----:B------:R-:W-:Y:S01]  /*f900*/  IMAD.MOV.U32 R11, RZ, RZ, -0x1 ;  /* 0xffffffffff0b7424 */ /* 0x000fe200078e00ff */
[----:B------:R-:W-:-:S04]  /*f910*/  LEA.HI R2, R2, R3, RZ, 0x1f ;  /* 0x0000000302027211 */ /* 0x000fc800078ff8ff */
[--C-:B------:R-:W-:Y:S02]  /*f920*/  SHF.R.U32.HI R3, RZ, 0x2, R2.reuse ;  /* 0x00000002ff037819 */ /* 0x100fe40000011602 */
[----:B------:R-:W-:-:S03]  /*f930*/  PRMT R2, RZ, 0x7610, R2 ;  /* 0x00007610ff027816 */ /* 0x000fc60000000002 */
[----:B------:R-:W-:Y:S01]  /*f940*/  IMAD R8, R3, -0x7, R8 ;  /* 0xfffffff903087824 */ /* 0x000fe200078e0208 */
[----:B0-----:R-:W-:Y:S02]  /*f950*/  @P5 LEA R4, R5, R4, 0x18 ;  /* 0x0000000405045211 */ /* 0x001fe400078ec0ff */
[----:B------:R-:W-:Y:S02]  /*f960*/  SEL R5, RZ, 0x1, !P1 ;  /* 0x00000001ff057807 */ /* 0x000fe40004800000 */
[----:B------:R0:W-:Y:S02]  /*f970*/  @P5 SYNCS.ARRIVE.TRANS64.A1T0 RZ, [R4+URZ+0x88], RZ ;  /* 0x000088ff04ff59a7 */ /* 0x0001e4000810003f */
[----:B------:R-:W-:Y:S01]  /*f980*/  LOP3.LUT R0, R0, R5, RZ, 0x3c, !PT ;  /* 0x0000000500007212 */ /* 0x000fe200078e3cff */
[----:B------:R-:W-:-:S03]  /*f990*/  IMAD.MOV.U32 R5, RZ, RZ, -0x1 ;  /* 0xffffffffff057424 */ /* 0x000fc600078e00ff */
[----:B------:R-:W-:Y:S02]  /*f9a0*/  @P3 LOP3.LUT R0, R0, 0x1, R3, 0x78, !PT ;  /* 0x0000000100003812 */ /* 0x000fe400078e7803 */
[----:B---3--:R-:W-:-:S04]  /*f9b0*/  IADD3 R13, P1, R13, UR22, RZ ;  /* 0x000000160d0d7c10 */ /* 0x008fc8000ff3e0ff */
[----:B--2---:R-:W-:Y:S01]  /*f9c0*/  IADD3.X R15, R15, UR18, RZ, P1, !PT ;  /* 0x000000120f0f7c10 */ /* 0x004fe20008ffe4ff */
[----:B------:R0:W-:Y:S01]  /*f9d0*/  STL [R1+0x7c], R13 ;  /* 0x00007c0d01007387 */ /* 0x0001e20000100800 */
[----:B------:R-:W-:-:S03]  /*f9e0*/  ISETP.GE.U32.AND P1, PT, R13, UR8, PT ;  /* 0x000000080d007c0c */ /* 0x000fc6000bf26070 */
[----:B------:R0:W-:Y:S01]  /*f9f0*/  STL [R1+0x78], R15 ;  /* 0x0000780f01007387 */ /* 0x0001e20000100800 */
[----:B------:R-:W-:-:S13]  /*fa00*/  ISETP.GE.U32.AND.EX P1, PT, R15, UR9, PT, P1 ;  /* 0x000000090f007c0c */ /* 0x000fda000bf26110 */
[----:B0-----:R-:W-:Y:S05]  /*fa10*/  @P1 BRA `(.L_x_306) ;  /* 0x00000004004c1947 */ /* 0x001fea0003800000 */
[----:B------:R-:W-:Y:S01]  /*fa20*/  ULDC.64 UR8, c[0x0][0x628] ;  /* 0x00018a0000087ab9 */ /* 0x000fe20000000a00 */
[----:B------:R-:W0:Y:S01]  /*fa30*/  S2R R12, SR_CTAID.X ;  /* 0x00000000000c7919 */ /* 0x000e220000002500 */
[----:B------:R-:W-:Y:S01]  /*fa40*/  ISETP.NE.U32.AND P1, PT, RZ, UR8, PT ;  /* 0x00000008ff007c0c */ /* 0x000fe2000bf25070 */
[----:B------:R-:W-:Y:S01]  /*fa50*/  ULDC UR10, c[0x0][0x630] ;  /* 0x00018c00000a7ab9 */ /* 0x000fe20000000800 */
[----:B------:R-:W-:Y:S01]  /*fa60*/  IMAD.MOV.U32 R2, RZ, RZ, R13 ;  /* 0x000000ffff027224 */ /* 0x000fe200078e000d */
[----:B------:R-:W1:Y:S01]  /*fa70*/  S2R R10, SR_CTAID.Y ;  /* 0x00000000000a7919 */ /* 0x000e620000002600 */
[----:B------:R-:W-:Y:S01]  /*fa80*/  ISETP.NE.AND.EX P1, PT, RZ, UR9, PT, P1 ;  /* 0x00000009ff007c0c */ /* 0x000fe2000bf25310 */
[----:B------:R-:W-:-:S12]  /*fa90*/  IMAD.MOV.U32 R3, RZ, RZ, R15 ;  /* 0x000000ffff037224 */ /* 0x000fd800078e000f */
[----:B------:R-:W-:Y:S05]  /*faa0*/  @!P1 BRA `(.L_x_307) ;  /* 0x0000000000289947 */ /* 0x000fea0003800000 */
[----:B------:R-:W-:Y:S02]  /*fab0*/  ULDC UR7, c[0x0][0x634] ;  /* 0x00018d0000077ab9 */ /* 0x000fe40000000800 */
[----:B------:R-:W-:-:S05]  /*fac0*/  IADD3 R7, P1, R13, UR7, RZ ;  /* 0x000000070d077c10 */ /* 0x000fca000ff3e0ff */
[----:B------:R-:W-:-:S04]  /*fad0*/  IMAD.X R11, RZ, RZ, R15, P1 ;  /* 0x000000ffff0b7224 */ /* 0x000fc800008e060f */
[----:B------:R-:W-:-:S04]  /*fae0*/  IMAD.WIDE.U32 R4, R11, UR8, RZ ;  /* 0x000000080b047c25 */ /* 0x000fc8000f8e00ff */
[----:B------:R-:W-:-:S04]  /*faf0*/  IMAD.WIDE.U32 R4, P1, R7, UR9, R4 ;  /* 0x0000000907047c25 */ /* 0x000fc8000f820004 */
[----:B------:R-:W-:-:S04]  /*fb00*/  IMAD.WIDE.U32 R6, R7, UR8, RZ ;  /* 0x0000000807067c25 */ /* 0x000fc8000f8e00ff */
[----:B------:R-:W-:Y:S01]  /*fb10*/  IMAD.X R3, RZ, RZ, RZ, P1 ;  /* 0x000000ffff037224 */ /* 0x000fe200008e06ff */
[----:B------:R-:W-:Y:S01]  /*fb20*/  IADD3 RZ, P1, R7, R4, RZ ;  /* 0x0000000407ff7210 */ /* 0x000fe20007f3e0ff */
[----:B------:R-:W-:-:S04]  /*fb30*/  IMAD.MOV.U32 R2, RZ, RZ, R5 ;  /* 0x000000ffff027224 */ /* 0x000fc800078e0005 */
[----:B------:R-:W-:-:S08]  /*fb40*/  IMAD.WIDE.U32.X R2, R11, UR9, R2, P1 ;  /* 0x000000090b027c25 */ /* 0x000fd000088e0402 */
.L_x_307:
[--C-:B------:R-:W-:Y:S01]  /*fb50*/  SHF.R.U64 R11, R2, UR10, R3.reuse ;  /* 0x0000000a020b7c19 */ /* 0x100fe20008001203 */
[----:B------:R-:W-:Y:S01]  /*fb60*/  ULDC.64 UR8, c[0x0][0x620] ;  /* 0x0001880000087ab9 */ /* 0x000fe20000000a00 */
[----:B------:R-:W-:Y:S01]  /*fb70*/  SHF.R.U32.HI R2, RZ, UR10, R3 ;  /* 0x0000000aff027c19 */ /* 0x000fe20008011603 */
[----:B------:R-:W-:Y:S01]  /*fb80*/  IMAD.MOV.U32 R3, RZ, RZ, R15 ;  /* 0x000000ffff037224 */ /* 0x000fe200078e000f */
[----:B------:R-:W-:Y:S01]  /*fb90*/  IADD3 R5, P1, RZ, -R11, RZ ;  /* 0x8000000bff057210 */ /* 0x000fe20007f3e0ff */
[----:B------:R-:W-:Y:S01]  /*fba0*/  ULDC UR7, c[0x0][0x150] ;  /* 0x0000540000077ab9 */ /* 0x000fe20000000800 */
[----:B0-----:R-:W-:Y:S01]  /*fbb0*/  I2FP.F32.U32 R6, R12 ;  /* 0x0000000c00067245 */ /* 0x001fe20000201000 */
[----:B------:R-:W0:Y:S01]  /*fbc0*/  LDC R7, c[0x0][0x144] ;  /* 0x00005100ff077b82 */ /* 0x000e220000000800 */
[----:B------:R-:W-:Y:S01]  /*fbd0*/  ULDC.64 UR10, c[0x0][0x640] ;  /* 0x00019000000a7ab9 */ /* 0x000fe20000000a00 */
[----:B------:R-:W-:Y:S01]  /*fbe0*/  IMAD.X R2, RZ, RZ, ~R2, P1 ;  /* 0x000000ffff027224 */ /* 0x000fe200008e0e02 */
[----:B------:R-:W-:Y:S01]  /*fbf0*/  ISETP.NE.U32.AND P1, PT, RZ, UR10, PT ;  /* 0x0000000aff007c0c */ /* 0x000fe2000bf25070 */
[----:B------:R-:W-:Y:S01]  /*fc00*/  FMUL R6, R6, UR7 ;  /* 0x0000000706067c20 */ /* 0x000fe20008400000 */
[----:B------:R-:W-:Y:S01]  /*fc10*/  ULDC UR7, c[0x0][0x618] ;  /* 0x0001860000077ab9 */ /* 0x000fe20000000800 */
[----:B------:R-:W-:Y:S01]  /*fc20*/  IMAD R4, R2, UR8, RZ ;  /* 0x0000000802047c24 */ /* 0x000fe2000f8e02ff */
[----:B------:R-:W-:Y:S01]  /*fc30*/  ISETP.NE.AND.EX P1, PT, RZ, UR11, PT, P1 ;  /* 0x0000000bff007c0c */ /* 0x000fe2000bf25310 */
[----:B------:R-:W-:Y:S01]  /*fc40*/  IMAD.MOV.U32 R2, RZ, RZ, R13 ;  /* 0x000000ffff027224 */ /* 0x000fe200078e000d */
[----:B------:R-:W2:Y:S01]  /*fc50*/  LDC R15, c[0x0][0x148] ;  /* 0x00005200ff0f7b82 */ /* 0x000ea20000000800 */
[----:B------:R-:W3:Y:S02]  /*fc60*/  F2I.U32.TRUNC.NTZ R6, R6 ;  /* 0x0000000600067305 */ /* 0x000ee4000020f000 */
[----:B------:R-:W-:Y:S01]  /*fc70*/  IMAD.WIDE.U32 R2, R5, UR8, R2 ;  /* 0x0000000805027c25 */ /* 0x000fe2000f8e0002 */
[----:B------:R-:W-:-:S03]  /*fc80*/  ULDC UR8, c[0x0][0x154] ;  /* 0x0000550000087ab9 */ /* 0x000fc60000000800 */
[----:B------:R-:W-:Y:S01]  /*fc90*/  IMAD R5, R5, UR9, R4 ;  /* 0x0000000905057c24 */ /* 0x000fe2000f8e0204 */
[----:B------:R-:W-:-:S03]  /*fca0*/  ULDC UR9, c[0x0][0x608] ;  /* 0x0001820000097ab9 */ /* 0x000fc60000000800 */
[----:B------:R-:W-:-:S05]  /*fcb0*/  IMAD.IADD R3, R3, 0x1, R5 ;  /* 0x0000000103037824 */ /* 0x000fca00078e0205 */
[----:B------:R-:W-:Y:S01]  /*fcc0*/  SHF.R.U64 R13, R2, UR7, R3 ;  /* 0x00000007020d7c19 */ /* 0x000fe20008001203 */
[----:B---3--:R-:W-:Y:S01]  /*fcd0*/  IMAD.MOV R6, RZ, RZ, -R6 ;  /* 0x000000ffff067224 */ /* 0x008fe200078e0a06 */
[----:B-1----:R-:W-:-:S03]  /*fce0*/  I2FP.F32.U32 R2, R10 ;  /* 0x0000000a00027245 */ /* 0x002fc60000201000 */
[----:B0-----:R-:W-:Y:S02]  /*fcf0*/  IMAD R19, R7, R6, R12 ;  /* 0x0000000607137224 */ /* 0x001fe400078e020c */
[----:B------:R-:W-:Y:S01]  /*fd00*/  FMUL R4, R2, UR8 ;  /* 0x0000000802047c20 */ /* 0x000fe20008400000 */
[----:B------:R-:W-:Y:S01]  /*fd10*/  SHF.R.U32.HI R2, RZ, UR7, R3 ;  /* 0x00000007ff027c19 */ /* 0x000fe20008011603 */
[----:B------:R-:W-:Y:S02]  /*fd20*/  ULDC UR7, c[0x0][0x658] ;  /* 0x0001960000077ab9 */ /* 0x000fe40000000800 */
[----:B------:R0:W1:Y:S01]  /*fd30*/  F2I.U32.TRUNC.NTZ R18, R4 ;  /* 0x0000000400127305 */ /* 0x000062000020f000 */
[--C-:B------:R-:W-:Y:S02]  /*fd40*/  SHF.R.U64 R16, R13, UR9, R2.reuse ;  /* 0x000000090d107c19 */ /* 0x100fe40008001202 */
[----:B------:R-:W-:-:S04]  /*fd50*/  SHF.R.U32.HI R3, RZ, UR9, R2 ;  /* 0x00000009ff037c19 */ /* 0x000fc80008011602 */
[--C-:B------:R-:W-:Y:S02]  /*fd60*/  SHF.R.U64 R14, R16, UR7, R3.reuse ;  /* 0x00000007100e7c19 */ /* 0x100fe40008001203 */
[----:B------:R-:W-:-:S03]  /*fd70*/  SHF.R.U32.HI R3, RZ, UR7, R3 ;  /* 0x00000007ff037c19 */ /* 0x000fc60008011603 */
[----:B------:R-:W-:Y:S01]  /*fd80*/  IMAD.MOV.U32 R2, RZ, RZ, R14 ;  /* 0x000000ffff027224 */ /* 0x000fe200078e000e */
[----:B0-2---:R-:W-:Y:S06]  /*fd90*/  @!P1 BRA `(.L_x_308) ;  /* 0x0000000000289947 */ /* 0x005fec0003800000 */
        /* <DEDUP_REMOVED lines=10> */
.L_x_308:
[----:B------:R-:W-:Y:S01]  /*fe40*/  ULDC UR7, c[0x0][0x648] ;  /* 0x0001920000077ab9 */ /* 0x000fe20000000800 */
[----:B-1----:R-:W-:Y:S01]  /*fe50*/  IMAD.MOV R18, RZ, RZ, -R18 ;  /* 0x000000ffff127224 */ /* 0x002fe200078e0a12 */
[----:B------:R-:W-:Y:S01]  /*fe60*/  SHF.R.U64 R3, R2, UR7, R3 ;  /* 0x0000000702037c19 */ /* 0x000fe20008001203 */
[----:B------:R-:W-:Y:S01]  /*fe70*/  ULDC UR7, c[0x0][0x638] ;  /* 0x00018e0000077ab9 */ /* 0x000fe20000000800 */
[----:B------:R-:W-:Y:S01]  /*fe80*/  LOP3.LUT R2, R16, UR6, RZ, 0xc0, !PT ;  /* 0x0000000610027c12 */ /* 0x000fe2000f8ec0ff */
[----:B------:R-:W-:Y:S01]  /*fe90*/  @P4 IMAD R19, R15, R18, R10 ;  /* 0x000000120f134224 */ /* 0x000fe200078e020a */
[----:B------:R-:W-:Y:S01]  /*fea0*/  LOP3.LUT R13, R13, UR4, RZ, 0xc0, !PT ;  /* 0x000000040d0d7c12 */ /* 0x000fe2000f8ec0ff */
[----:B------:R-:W-:Y:S01]  /*feb0*/  IMAD.MOV R5, RZ, RZ, -R3 ;  /* 0x000000ffff057224 */ /* 0x000fe200078e0a03 */
[----:B------:R-:W-:Y:S01]  /*fec0*/  ULDC UR8, c[0x0][0x610] ;  /* 0x0001840000087ab9 */ /* 0x000fe20000000800 */
[----:B------:R-:W-:Y:S02]  /*fed0*/  IMAD R2, R3, UR5, R2 ;  /* 0x0000000503027c24 */ /* 0x000fe4000f8e0202 */
[----:B------:R-:W-:Y:S01]  /*fee0*/  IMAD R14, R5, UR7, R14 ;  /* 0x00000007050e7c24 */ /* 0x000fe2000f8e020e */
[----:B------:R-:W-:Y:S01]  /*fef0*/  ULDC UR7, c[0x0][0x600] ;  /* 0x0001800000077ab9 */ /* 0x000fe20000000800 */
[----:B------:R-:W-:-:S02]  /*ff00*/  IMAD R5, R2, UR8, R19 ;  /* 0x0000000802057c24 */ /* 0x000fc4000f8e0213 */
[----:B------:R-:W-:Y:S02]  /*ff10*/  IMAD R14, R14, UR7, R13 ;  /* 0x000000070e0e7c24 */ /* 0x000fe4000f8e020d */
[----:B------:R-:W-:-:S03]  /*ff20*/  IMAD.MOV.U32 R2, RZ, RZ, 0x1 ;  /* 0x00000001ff027424 */ /* 0x000fc600078e00ff */
[----:B------:R-:W-:Y:S02]  /*ff30*/  SEL R6, R14, R5, !P4 ;  /* 0x000000050e067207 */ /* 0x000fe40006000000 */
[----:B------:R-:W-:-:S07]  /*ff40*/  SEL R5, R5, R14, !P4 ;  /* 0x0000000e05057207 */ /* 0x000fce0006000000 */
.L_x_306:
[----:B------:R-:W-:Y:S05]  /*ff50*/  BSYNC B1 ;  /* 0x0000000000017941 */ /* 0x000fea0003800000 */
.L_x_305:
[----:B------:R-:W-:-:S13]  /*ff60*/  LOP3.LUT P1, RZ, R2, 0xff, RZ, 0xc0, !PT ;  /* 0x000000ff02ff7812 */ /* 0x000fda000782c0ff */
[----:B------:R-:W-:Y:S05]  /*ff70*/  @P1 BRA `(.L_x_309) ;  /* 0xfffffff400281947 */ /* 0x000fea000383ffff */
[----:B------:R-:W-:Y:S05]  /*ff80*/  BSYNC B0 ;  /* 0x0000000000007941 */ /* 0x000fea0003800000 */
.L_x_297:
[----:B------:R-:W-:-:S03]  /*ff90*/  UMOV UR7, 0xffffffff ;  /* 0xffffffff00077882 */ /* 0x000fc60000000000 */
[----:B------:R-:W-:Y:S05]  /*ffa0*/  BRA.DIV UR7, `(.L_x_310) ;  /* 0x0000000607947947 */ /* 0x000fea000b800000 */
[----:B------:R-:W-:-:S13]  /*ffb0*/  ELECT P0, URZ, PT ;  /* 0x00000000003f782f */ /* 0x000fda0003800000 */
.L_x_327:
[----:B------:R-:W-:Y:S04]  /*ffc0*/  BSSY B0, `(.L_x_311) ;  /* 0x0000047000007945 */ /* 0x000fe80003800000 */
[----:B------:R-:W-:Y:S05]  /*ffd0*/  @!P0 BRA `(.L_x_312) ;  /* 0x0000000400148947 */ /* 0x000fea0003800000 */
[----:B------:R-:W-:-:S04]  /*ffe0*/  ULOP3.LUT UR7, UR13, 0x2, URZ, 0xfc, !UPT ;  /* 0x000000020d077892 */ /* 0x000fc8000f8efc3f */
[----:B------:R-:W-:-:S06]  /*fff0*/  UISETP.NE.AND UP0, UPT, UR7, 0x3, UPT ;  /* 0x000000030700788c */ /* 0x000fcc000bf05270 */
[----:B------:R-:W-:-:S13]  /*10000*/  PLOP3.LUT P0, PT, PT, PT, UP0, 0x80, 0x0 ;  /* 0x000000000000781c */ /* 0x000fda0003f0f008 */
[----:B------:R-:W-:Y:S05]  /*10010*/  @!P0 BRA `(.L_x_313) ;  /* 0x0000000000048947 */ /* 0x000fea0003800000 */
[----:B------:R-:W-:Y:S01]  /*10020*/  BPT.TRAP 0x1 ;  /* 0x000000040000795c */ /* 0x000fe20000300000 */
.L_x_313:
[----:B------:R-:W0:Y:S01]  /*10030*/  S2R R3, SR_CgaCtaId ;  /* 0x0000000000037919 */ /* 0x000e220000008800 */
[----:B------:R-:W-:-:S04]  /*10040*/  MOV R2, 0x400 ;  /* 0x0000040000027802 */ /* 0x000fc80000000f00 */
[----:B0-----:R-:W-:Y:S02]  /*10050*/  LEA R3, R3, R2, 0x18 ;  /* 0x0000000203037211 */ /* 0x001fe400078ec0ff */
[----:B------:R-:W-:-:S03]  /*10060*/  SHF.L.U32 R2, R0, 0x1f, RZ ;  /* 0x0000001f00027819 */ /* 0x000fc600000006ff */
[----:B------:R-:W-:-:S04]  /*10070*/  VIADD R3, R3, 0x38 ;  /* 0x0000003803037836 */ /* 0x000fc80000000000 */
[C---:B------:R-:W-:Y:S02]  /*10080*/  IMAD R7, R8.reuse, 0x8, R3 ;  /* 0x0000000808077824 */ /* 0x040fe400078e0203 */
[----:B------:R-:W-:Y:S02]  /*10090*/  VIADD R8, R8, 0x1 ;  /* 0x0000000108087836 */ /* 0x000fe40000000000 */
[----:B------:R-:W0:Y:S03]  /*100a0*/  SYNCS.PHASECHK.TRANS64.TRYWAIT P0, [R7+URZ], R2 ;  /* 0x00000002070075a7 */ /* 0x000e26000800017f */
[----:B------:R-:W-:-:S04]  /*100b0*/  ISETP.NE.AND P1, PT, R8, 0x7, PT ;  /* 0x000000070800780c */ /* 0x000fc80003f25270 */
[----:B------:R-:W-:Y:S02]  /*100c0*/  SEL R5, RZ, 0x1, P1 ;  /* 0x00000001ff057807 */ /* 0x000fe40000800000 */
[----:B------:R-:W-:Y:S02]  /*100d0*/  SEL R8, R8, RZ, P1 ;  /* 0x000000ff08087207 */ /* 0x000fe40000800000 */
[----:B------:R-:W-:-:S03]  /*100e0*/  LOP3.LUT R5, R0, R5, RZ, 0x3c, !PT ;  /* 0x0000000500057212 */ /* 0x000fc600078e3cff */
[----:B------:R-:W-:Y:S01]  /*100f0*/  IMAD R9, R8, 0x8, R3 ;  /* 0x0000000808097824 */ /* 0x000fe200078e0203 */
[----:B------:R-:W-:Y:S01]  /*10100*/  SHF.L.U32 R4, R5, 0x1f, RZ ;  /* 0x0000001f05047819 */ /* 0x000fe200000006ff */
[----:B0-----:R-:W-:Y:S06]  /*10110*/  @!P0 BRA `(.L_x_314) ;  /* 0x00000004005c8947 */ /* 0x001fec0003800000 */
.L_x_328:
[----:B------:R-:W1:Y:S01]  /*10120*/  SYNCS.PHASECHK.TRANS64.TRYWAIT P0, [R9+URZ], R4 ;  /* 0x00000004090075a7 */ /* 0x000e62000800017f */
[----:B------:R-:W-:-:S05]  /*10130*/  VIADD R0, R8, 0x1 ;  /* 0x0000000108007836 */ /* 0x000fca0000000000 */
[----:B------:R-:W-:-:S04]  /*10140*/  ISETP.NE.AND P1, PT, R0, 0x7, PT ;  /* 0x000000070000780c */ /* 0x000fc80003f25270 */
[----:B0-----:R-:W-:Y:S02]  /*10150*/  SEL R2, RZ, 0x1, P1 ;  /* 0x00000001ff027807 */ /* 0x001fe40000800000 */
[----:B------:R-:W-:Y:S02]  /*10160*/  SEL R0, R0, RZ, P1 ;  /* 0x000000ff00007207 */ /* 0x000fe40000800000 */
[----:B------:R-:W-:-:S03]  /*10170*/  LOP3.LUT R7, R5, R2, RZ, 0x3c, !PT ;  /* 0x0000000205077212 */ /* 0x000fc600078e3cff */
[----:B------:R-:W-:Y:S01]  /*10180*/  IMAD R6, R0, 0x8, R3 ;  /* 0x0000000800067824 */ /* 0x000fe200078e0203 */
[----:B------:R-:W-:Y:S01]  /*10190*/  SHF.L.U32 R5, R7, 0x1f, RZ ;  /* 0x0000001f07057819 */ /* 0x000fe200000006ff */
[----:B-1----:R-:W-:Y:S06]  /*101a0*/  @!P0 BRA `(.L_x_315) ;  /* 0x00000004004c8947 */ /* 0x002fec0003800000 */
.L_x_329:
[----:B------:R-:W1:Y:S01]  /*101b0*/  SYNCS.PHASECHK.TRANS64.TRYWAIT P0, [R6+URZ], R5 ;  /* 0x00000005060075a7 */ /* 0x000e62000800017f */
[----:B------:R-:W-:-:S05]  /*101c0*/  VIADD R0, R0, 0x1 ;  /* 0x0000000100007836 */ /* 0x000fca0000000000 */
[----:B------:R-:W-:-:S04]  /*101d0*/  ISETP.NE.AND P1, PT, R0, 0x7, PT ;  /* 0x000000070000780c */ /* 0x000fc80003f25270 */
[----:B------:R-:W-:Y:S02]  /*101e0*/  SEL R2, RZ, 0x1, P1 ;  /* 0x00000001ff027807 */ /* 0x000fe40000800000 */
[----:B------:R-:W-:Y:S02]  /*101f0*/  SEL R0, R0, RZ, P1 ;  /* 0x000000ff00007207 */ /* 0x000fe40000800000 */
[----:B------:R-:W-:-:S03]  /*10200*/  LOP3.LUT R7, R7, R2, RZ, 0x3c, !PT ;  /* 0x0000000207077212 */ /* 0x000fc600078e3cff */
[----:B0-----:R-:W-:Y:S01]  /*10210*/  IMAD R9, R0, 0x8, R3 ;  /* 0x0000000800097824 */ /* 0x001fe200078e0203 */
[----:B------:R-:W-:Y:S01]  /*10220*/  SHF.L.U32 R4, R7, 0x1f, RZ ;  /* 0x0000001f07047819 */ /* 0x000fe200000006ff */
[----:B-1----:R-:W-:Y:S06]  /*10230*/  @!P0 BRA `(.L_x_316) ;  /* 0x00000004003c8947 */ /* 0x002fec0003800000 */
.L_x_330:
        /* <DEDUP_REMOVED lines=9> */
.L_x_331:
        /* <DEDUP_REMOVED lines=9> */
.L_x_332:
[----:B------:R-:W1:Y:S01]  /*10360*/  SYNCS.PHASECHK.TRANS64.TRYWAIT P0, [R9+URZ], R4 ;  /* 0x00000004090075a7 */ /* 0x000e62000800017f */
[----:B------:R-:W-:-:S05]  /*10370*/  VIADD R0, R0, 0x1 ;  /* 0x0000000100007836 */ /* 0x000fca0000000000 */
[----:B------:R-:W-:-:S04]  /*10380*/  ISETP.NE.AND P1, PT, R0, 0x7, PT ;  /* 0x000000070000780c */ /* 0x000fc80003f25270 */
[----:B------:R-:W-:Y:S02]  /*10390*/  SEL R2, RZ, 0x1, P1 ;  /* 0x00000001ff027807 */ /* 0x000fe40000800000 */
[----:B------:R-:W-:Y:S02]  /*103a0*/  SEL R0, R0, RZ, P1 ;  /* 0x000000ff00007207 */ /* 0x000fe40000800000 */
[----:B------:R-:W-:Y:S01]  /*103b0*/  LOP3.LUT R2, R7, R2, RZ, 0x3c, !PT ;  /* 0x0000000207027212 */ /* 0x000fe200078e3cff */
[----:B-1----:R-:W-:Y:S06]  /*103c0*/  @!P0 BRA `(.L_x_319) ;  /* 0x0000000400148947 */ /* 0x002fec0003800000 */
.L_x_333:
[----:B------:R-:W-:Y:S01]  /*103d0*/  IMAD R3, R0, 0x8, R3 ;  /* 0x0000000800037824 */ /* 0x000fe200078e0203 */
[----:B------:R-:W-:-:S07]  /*103e0*/  SHF.L.U32 R0, R2, 0x1f, RZ ;  /* 0x0000001f02007819 */ /* 0x000fce00000006ff */
.L_x_320:
[----:B--2---:R2:W3:Y:S02]  /*103f0*/  SYNCS.PHASECHK.TRANS64.TRYWAIT P0, [R3+URZ], R0 ;  /* 0x00000000030075a7 */ /* 0x0044e4000800017f */
[----:B---3--:R-:W-:Y:S05]  /*10400*/  @!P0 NANOSLEEP.SYNCS 0x989680 ;  /* 0x009896800000895d */ /* 0x008fea0003900000 */
[----:B------:R-:W3:Y:S02]  /*10410*/  @!P0 SYNCS.PHASECHK.TRANS64 P0, [R3+URZ], R0 ;  /* 0x00000000030085a7 */ /* 0x000ee4000800007f */
[----:B---3--:R-:W-:Y:S05]  /*10420*/  @!P0 BRA `(.L_x_320) ;  /* 0xfffffffc00f08947 */ /* 0x008fea000383ffff */
.L_x_312:
[----:B------:R-:W-:Y:S05]  /*10430*/  BSYNC B0 ;  /* 0x0000000000007941 */ /* 0x000fea0003800000 */
.L_x_311:
[----:B------:R-:W-:Y:S05]  /*10440*/  EXIT ;  /* 0x000000000000794d */ /* 0x000fea0003800000 */
.L_x_17:
[----:B-1----:R-:W-:-:S04]  /*10450*/  IMAD.U32 R3, RZ, RZ, UR6 ;  /* 0x00000006ff037e24 */ /* 0x002fc8000f8e00ff */
[----:B------:R1:W2:Y:S03]  /*10460*/  SYNCS.PHASECHK.TRANS64.TRYWAIT P0, [R3+URZ], R0 ;  /* 0x00000000030075a7 */ /* 0x0002a6000800017f */
[----:B--2---:R-:W-:Y:S05]  /*10470*/  @!P0 NANOSLEEP.SYNCS 0x989680 ;  /* 0x009896800000895d */ /* 0x004fea0003900000 */
[----:B------:R-:W2:Y:S02]  /*10480*/  @!P0 SYNCS.PHASECHK.TRANS64 P0, [R3+URZ], R0 ;  /* 0x00000000030085a7 */ /* 0x000ea4000800007f */
[----:B--2---:R-:W-:Y:S05]  /*10490*/  @!P0 BRA `(.L_x_17) ;  /* 0xfffffffc00ec8947 */ /* 0x004fea000383ffff */
[----:B------:R-:W-:Y:S05]  /*104a0*/  BRA `(.L_x_16) ;  /* 0xffffff1400c47947 */ /* 0x000fea000383ffff */
.L_x_23:
[----:B-----5:R1:W-:Y:S02]  /*104b0*/  STL [R1+0x88], R0 ;  /* 0x0000880001007387 */ /* 0x0203e40000100800 */
[----:B-1----:R-:W-:-:S04]  /*104c0*/  IMAD.U32 R0, RZ, RZ, UR16 ;  /* 0x00000010ff007e24 */ /* 0x002fc8000f8e00ff */
[----:B------:R1:W2:Y:S03]  /*104d0*/  SYNCS.PHASECHK.TRANS64.TRYWAIT P0, [R0+URZ], R229 ;  /* 0x000000e5000075a7 */ /* 0x0002a6000800017f */
[----:B--2---:R-:W-:Y:S05]  /*104e0*/  @!P0 NANOSLEEP.SYNCS 0x989680 ;  /* 0x009896800000895d */ /* 0x004fea0003900000 */
[----:B------:R1:W2:Y:S02]  /*104f0*/  @!P0 SYNCS.PHASECHK.TRANS64 P0, [R0+URZ], R229 ;  /* 0x000000e5000085a7 */ /* 0x0002a4000800007f */
[----:B-1----:R1:W5:Y:S02]  /*10500*/  LDL.LU R0, [R1+0x88] ;  /* 0x0000880001007983 */ /* 0x0023640000300800 */
[----:B-12---:R-:W-:Y:S05]  /*10510*/  @!P0 BRA `(.L_x_23) ;  /* 0xfffffffc00e48947 */ /* 0x006fea000383ffff */
[----:B------:R-:W-:Y:S05]  /*10520*/  BRA `(.L_x_22) ;  /* 0xffffff2800587947 */ /* 0x000fea000383ffff */
.L_x_298:
[----:B------:R-:W-:Y:S01]  /*10530*/  BSSY B1, `(.L_x_321) ;  /* 0x0000006000017945 */ /* 0x000fe20003800000 */
[----:B------:R-:W-:-:S07]  /*10540*/  IMAD.MOV.U32 R2, RZ, RZ, -0x1 ;  /* 0xffffffffff027424 */ /* 0x000fce00078e00ff */
[----:B------:R-:W-:Y:S05]  /*10550*/  WARPSYNC.COLLECTIVE R2, `(.L_x_322) ;  /* 0x00000000020c7348 */ /* 0x000fea0003c00000 */
[----:B------:R-:W-:Y:S02]  /*10560*/  ELECT P1, UR62, PT ;  /* 0x00000000003e782f */ /* 0x000fe40003820000 */
[----:B------:R-:W-:Y:S01]  /*10570*/  MOV R2, UR62 ;  /* 0x0000003e00027c02 */ /* 0x000fe20008000f00 */
[----:B------:R-:W-:Y:S10]  /*10580*/  ENDCOLLECTIVE ;  /* 0x000000000000791b */ /* 0x000ff40003800000 */
.L_x_322:
[----:B------:R-:W-:Y:S05]  /*10590*/  BSYNC B1 ;  /* 0x0000000000017941 */ /* 0x000fea0003800000 */
.L_x_321:
[----:B------:R-:W-:Y:S05]  /*105a0*/  BRA `(.L_x_323) ;  /* 0xffffffec00a87947 */ /* 0x000fea000383ffff */
.L_x_301:
[----:B-1----:R1:W2:Y:S02]  /*105b0*/  SYNCS.PHASECHK.TRANS64.TRYWAIT P1, [R13+URZ+0x38], R4 ;  /* 0x000038040d0075a7 */ /* 0x0022a4000802017f */
[----:B--2---:R-:W-:Y:S05]  /*105c0*/  @!P1 NANOSLEEP.SYNCS 0x989680 ;  /* 0x009896800000995d */ /* 0x004fea0003900000 */
[----:B------:R-:W2:Y:S02]  /*105d0*/  @!P1 SYNCS.PHASECHK.TRANS64 P1, [R13+URZ+0x38], R4 ;  /* 0x000038040d0095a7 */ /* 0x000ea4000802007f */
[----:B--2---:R-:W-:Y:S05]  /*105e0*/  @!P1 BRA `(.L_x_301) ;  /* 0xfffffffc00f09947 */ /* 0x004fea000383ffff */
[----:B------:R-:W-:Y:S05]  /*105f0*/  BRA `(.L_x_324) ;  /* 0xffffffec00dc7947 */ /* 0x000fea000383ffff */
.L_x_310:
[----:B------:R-:W-:Y:S01]  /*10600*/  BSSY B0, `(.L_x_325) ;  /* 0x0000006000007945 */ /* 0x000fe20003800000 */
[----:B------:R-:W-:-:S07]  /*10610*/  IMAD.MOV.U32 R2, RZ, RZ, -0x1 ;  /* 0xffffffffff027424 */ /* 0x000fce00078e00ff */
[----:B------:R-:W-:Y:S05]  /*10620*/  WARPSYNC.COLLECTIVE R2, `(.L_x_326) ;  /* 0x00000000020c7348 */ /* 0x000fea0003c00000 */
[----:B------:R-:W-:Y:S02]  /*10630*/  ELECT P1, UR62, PT ;  /* 0x00000000003e782f */ /* 0x000fe40003820000 */
[----:B------:R-:W-:Y:S01]  /*10640*/  MOV R2, UR62 ;  /* 0x0000003e00027c02 */ /* 0x000fe20008000f00 */
[----:B------:R-:W-:Y:S10]  /*10650*/  ENDCOLLECTIVE ;  /* 0x000000000000791b */ /* 0x000ff40003800000 */
.L_x_326:
[----:B------:R-:W-:Y:S05]  /*10660*/  BSYNC B0 ;  /* 0x0000000000007941 */ /* 0x000fea0003800000 */
.L_x_325:
[----:B------:R-:W-:Y:S01]  /*10670*/  PLOP3.LUT P0, PT, P1, PT, PT, 0x80, 0x0 ;  /* 0x000000000000781c */ /* 0x000fe20000f0f070 */
[----:B------:R-:W-:-:S12]  /*10680*/  BRA `(.L_x_327) ;  /* 0xfffffff8004c7947 */ /* 0x000fd8000383ffff */
.L_x_314:
[----:B0-----:R0:W1:Y:S02]  /*10690*/  SYNCS.PHASECHK.TRANS64.TRYWAIT P0, [R7+URZ], R2 ;  /* 0x00000002070075a7 */ /* 0x001064000800017f */
[----:B-1----:R-:W-:Y:S05]  /*106a0*/  @!P0 NANOSLEEP.SYNCS 0x989680 ;  /* 0x009896800000895d */ /* 0x002fea0003900000 */
[----:B------:R-:W1:Y:S02]  /*106b0*/  @!P0 SYNCS.PHASECHK.TRANS64 P0, [R7+URZ], R2 ;  /* 0x00000002070085a7 */ /* 0x000e64000800007f */
[----:B-1----:R-:W-:Y:S05]  /*106c0*/  @!P0 BRA `(.L_x_314) ;  /* 0xfffffffc00f08947 */ /* 0x002fea000383ffff */
[----:B------:R-:W-:Y:S05]  /*106d0*/  BRA `(.L_x_328) ;  /* 0xfffffff800907947 */ /* 0x000fea000383ffff */
.L_x_315:
[----:B0-----:R0:W1:Y:S02]  /*106e0*/  SYNCS.PHASECHK.TRANS64.TRYWAIT P0, [R9+URZ], R4 ;  /* 0x00000004090075a7 */ /* 0x001064000800017f */
[----:B-1----:R-:W-:Y:S05]  /*106f0*/  @!P0 NANOSLEEP.SYNCS 0x989680 ;  /* 0x009896800000895d */ /* 0x002fea0003900000 */
[----:B------:R-:W1:Y:S02]  /*10700*/  @!P0 SYNCS.PHASECHK.TRANS64 P0, [R9+URZ], R4 ;  /* 0x00000004090085a7 */ /* 0x000e64000800007f */
[----:B-1----:R-:W-:Y:S05]  /*10710*/  @!P0 BRA `(.L_x_315) ;  /* 0xfffffffc00f08947 */ /* 0x002fea000383ffff */
[----:B------:R-:W-:Y:S05]  /*10720*/  BRA `(.L_x_329) ;  /* 0xfffffff800a07947 */ /* 0x000fea000383ffff */
.L_x_316:
[----:B0-----:R0:W1:Y:S02]  /*10730*/  SYNCS.PHASECHK.TRANS64.TRYWAIT P0, [R6+URZ], R5 ;  /* 0x00000005060075a7 */ /* 0x001064000800017f */
[----:B-1----:R-:W-:Y:S05]  /*10740*/  @!P0 NANOSLEEP.SYNCS 0x989680 ;  /* 0x009896800000895d */ /* 0x002fea0003900000 */
[----:B------:R-:W1:Y:S02]  /*10750*/  @!P0 SYNCS.PHASECHK.TRANS64 P0, [R6+URZ], R5 ;  /* 0x00000005060085a7 */ /* 0x000e64000800007f */
[----:B-1----:R-:W-:Y:S05]  /*10760*/  @!P0 BRA `(.L_x_316) ;  /* 0xfffffffc00f08947 */ /* 0x002fea000383ffff */
[----:B------:R-:W-:Y:S05]  /*10770*/  BRA `(.L_x_330) ;  /* 0xfffffff800b07947 */ /* 0x000fea000383ffff */
.L_x_317:
[----:B0-----:R0:W1:Y:S02]  /*10780*/  SYNCS.PHASECHK.TRANS64.TRYWAIT P0, [R9+URZ], R4 ;  /* 0x00000004090075a7 */ /* 0x001064000800017f */
[----:B-1----:R-:W-:Y:S05]  /*10790*/  @!P0 NANOSLEEP.SYNCS 0x989680 ;  /* 0x009896800000895d */ /* 0x002fea0003900000 */
[----:B------:R-:W1:Y:S02]  /*107a0*/  @!P0 SYNCS.PHASECHK.TRANS64 P0, [R9+URZ], R4 ;  /* 0x00000004090085a7 */ /* 0x000e64000800007f */
[----:B-1----:R-:W-:Y:S05]  /*107b0*/  @!P0 BRA `(.L_x_317) ;  /* 0xfffffffc00f08947 */ /* 0x002fea000383ffff */
[----:B------:R-:W-:Y:S05]  /*107c0*/  BRA `(.L_x_331) ;  /* 0xfffffff800c07947 */ /* 0x000fea000383ffff */
.L_x_318:
[----:B0-----:R0:W1:Y:S02]  /*107d0*/  SYNCS.PHASECHK.TRANS64.TRYWAIT P0, [R6+URZ], R5 ;  /* 0x00000005060075a7 */ /* 0x001064000800017f */
[----:B-1----:R-:W-:Y:S05]  /*107e0*/  @!P0 NANOSLEEP.SYNCS 0x989680 ;  /* 0x009896800000895d */ /* 0x002fea0003900000 */
[----:B------:R-:W1:Y:S02]  /*107f0*/  @!P0 SYNCS.PHASECHK.TRANS64 P0, [R6+URZ], R5 ;  /* 0x00000005060085a7 */ /* 0x000e64000800007f */
[----:B-1----:R-:W-:Y:S05]  /*10800*/  @!P0 BRA `(.L_x_318) ;  /* 0xfffffffc00f08947 */ /* 0x002fea000383ffff */
[----:B------:R-:W-:Y:S05]  /*10810*/  BRA `(.L_x_332) ;  /* 0xfffffff800d07947 */ /* 0x000fea000383ffff */
.L_x_319:
[----:B-1----:R1:W2:Y:S02]  /*10820*/  SYNCS.PHASECHK.TRANS64.TRYWAIT P0, [R9+URZ], R4 ;  /* 0x00000004090075a7 */ /* 0x0022a4000800017f */
[----:B--2---:R-:W-:Y:S05]  /*10830*/  @!P0 NANOSLEEP.SYNCS 0x989680 ;  /* 0x009896800000895d */ /* 0x004fea0003900000 */
[----:B------:R-:W2:Y:S02]  /*10840*/  @!P0 SYNCS.PHASECHK.TRANS64 P0, [R9+URZ], R4 ;  /* 0x00000004090085a7 */ /* 0x000ea4000800007f */
[----:B--2---:R-:W-:Y:S05]  /*10850*/  @!P0 BRA `(.L_x_319) ;  /* 0xfffffffc00f08947 */ /* 0x004fea000383ffff */
[----:B------:R-:W-:Y:S05]  /*10860*/  BRA `(.L_x_333) ;  /* 0xfffffff800d87947 */ /* 0x000fea000383ffff */
.L_x_334:
[----:B------:R-:W-:-:S00]  /*10870*/  BRA `(.L_x_334) ;  /* 0xfffffffc00fc7947 */ /* 0x000fc0000383ffff */
[----:B------:R-:W-:-:S00]  /*10880*/  NOP ;  /* 0x0000000000007918 */ /* 0x000fc00000000000 */
[----:B------:R-:W-:-:S00]  /*10890*/  NOP ;  /* 0x0000000000007918 */ /* 0x000fc00000000000 */
[----:B------:R-:W-:-:S00]  /*108a0*/  NOP ;  /* 0x0000000000007918 */ /* 0x000fc00000000000 */
[----:B------:R-:W-:-:S00]  /*108b0*/  NOP ;  /* 0x0000000000007918 */ /* 0x000fc00000000000 */
[----:B------:R-:W-:-:S00]  /*108c0*/  NOP ;  /* 0x0000000000007918 */ /* 0x000fc00000000000 */
[----:B------:R-:W-:-:S00]  /*108d0*/  NOP ;  /* 0x0000000000007918 */ /* 0x000fc00000000000 */
[----:B------:R-:W-:-:S00]  /*108e0*/  NOP ;  /* 0x0000000000007918 */ /* 0x000fc00000000000 */
[----:B------:R-:W-:-:S00]  /*108f0*/  NOP ;  /* 0x0000000000007918 */ /* 0x000fc00000000000 */
.L_x_335:


//--------------------- .nv.shared._ZN7cutlass13device_kernelINS_4gemm6kernel13GemmUniversalIN4cute5tupleIJiiiiEEENS1_10collective13CollectiveMmaINS1_37MainloopSm90TmaGmmaWarpSpecializedFP8ILi7ENS5_IJNS4_1CILi1EEESB_SB_EEENS1_35KernelTmaWarpSpecializedCooperativeEEENS5_IJNSA_ILi256EEENSA_ILi128EEENSA_ILi64EEEEEENS_12float_e5m2_tENS5_IJlSB_lEEESJ_SK_NS4_8TiledMMAINS4_8MMA_AtomIJNS4_4SM904GMMA31MMA_64x128x32_F32E5M2E5M2_SS_TNILNSO_7ScaleInE1ELSQ_1EEEEEENS4_6LayoutINS5_IJNSA_ILi2EEESB_SB_EEENS5_IJSB_NSA_ILi0EEESW_EEEEENS5_IJNS4_10UnderscoreESZ_SZ_EEEEENS4_13SM90_TMA_LOADENS4_14ComposedLayoutINS4_7SwizzleILi2ELi4ELi3EEENS4_18smem_ptr_flag_bitsILi8EEENST_INS5_IJNSA_ILi8EEESH_EEENS5_IJSH_SB_EEEEEEEvNS4_8identityES12_S1C_vS1D_EENS_8epilogue10collective6detail29Sm90TmaWarpSpecializedAdapterINS1G_15DefaultEpilogueISJ_SK_SK_NS1F_6thread17LinearCombinationISJ_Li1EffLNS1K_9ScaleType4KindE0ELNS_15FloatRoundStyleE2ESJ_EENS1_15EpilogueDefaultEEEEEvvEEEEvNT_6ParamsE --------------------------
	.section	.nv.shared._ZN7cutlass13device_kernelINS_4gemm6kernel13GemmUniversalIN4cute5tupleIJiiiiEEENS1_10collective13CollectiveMmaINS1_37MainloopSm90TmaGmmaWarpSpecializedFP8ILi7ENS5_IJNS4_1CILi1EEESB_SB_EEENS1_35KernelTmaWarpSpecializedCooperativeEEENS5_IJNSA_ILi256EEENSA_ILi128EEENSA_ILi64EEEEEENS_12float_e5m2_tENS5_IJlSB_lEEESJ_SK_NS4_8TiledMMAINS4_8MMA_AtomIJNS4_4SM904GMMA31MMA_64x128x32_F32E5M2E5M2_SS_TNILNSO_7ScaleInE1ELSQ_1EEEEEENS4_6LayoutINS5_IJNSA_ILi2EEESB_SB_EEENS5_IJSB_NSA_ILi0EEESW_EEEEENS5_IJNS4_10UnderscoreESZ_SZ_EEEEENS4_13SM90_TMA_LOADENS4_14ComposedLayoutINS4_7SwizzleILi2ELi4ELi3EEENS4_18smem_ptr_flag_bitsILi8EEENST_INS5_IJNSA_ILi8EEESH_EEENS5_IJSH_SB_EEEEEEEvNS4_8identityES12_S1C_vS1D_EENS_8epilogue10collective6detail29Sm90TmaWarpSpecializedAdapterINS1G_15DefaultEpilogueISJ_SK_SK_NS1F_6thread17LinearCombinationISJ_Li1EffLNS1K_9ScaleType4KindE0ELNS_15FloatRoundStyleE2ESJ_EENS1_15EpilogueDefaultEEEEEvvEEEEvNT_6ParamsE,"aw",@nobits
	.sectionflags	@""
	.align	16
	.zero		1024


//--------------------- .nv.shared.reserved.0     --------------------------
	.section	.nv.shared.reserved.0,"aw",@nobits
	.weak		__nv_reservedSMEM_offset_0_alias
	.size		__nv_reservedSMEM_offset_0_alias, 0, 0
	.other		__nv_reservedSMEM_offset_0_alias,@"STO_CUDA_RESERVED_SHARED STV_DEFAULT"
__nv_reservedSMEM_offset_0_alias:
	.zero		0


//--------------------- .nv.global                --------------------------
	.section	.nv.global,"aw",@nobits
.nv.global:
	.type		_ZN40_INTERNAL_66ca3dde_4_k_cu_6de36441_263054cute1_E,@object
	.size		_ZN40_INTERNAL_66ca3dde_4_k_cu_6de36441_263054cute1_E,(_ZN40_INTERNAL_66ca3dde_4_k_cu_6de36441_263054cuda3std3__45__cpo6cbeginE - _ZN40_INTERNAL_66ca3dde_4_k_cu_6de36441_263054cute1_E)
_ZN40_INTERNAL_66ca3dde_4_k_cu_6de36441_263054cute1_E:
	.zero		1
	.type		_ZN40_INTERNAL_66ca3dde_4_k_cu_6de36441_263054cuda3std3__45__cpo6cbeginE,@object
	.size		_ZN40_INTERNAL_66ca3dde_4_k_cu_6de36441_263054cuda3std3__45__cpo6cbeginE,(_ZN40_INTERNAL_66ca3dde_4_k_cu_6de36441_263054cuda3std3__48in_placeE - _ZN40_INTERNAL_66ca3dde_4_k_cu_6de36441_263054cuda3std3__45__cpo6cbeginE)
_ZN40_INTERNAL_66ca3dde_4_k_cu_6de36441_263054cuda3std3__45__cpo6cbeginE:
	.zero		1
	.type		_ZN40_INTERNAL_66ca3dde_4_k_cu_6de36441_263054cuda3std3__48in_placeE,@object
	.size		_ZN40_INTERNAL_66ca3dde_4_k_cu_6de36441_263054cuda3std3__48in_placeE,(_ZN40_INTERNAL_66ca3dde_4_k_cu_6de36441_263054cuda3std6ranges3__45__cpo9iter_moveE - _ZN40_INTERNAL_66ca3dde_4_k_cu_6de36441_263054cuda3std3__48in_placeE)
_ZN40_INTERNAL_66ca3dde_4_k_cu_6de36441_263054cuda3std3__48in_placeE:
	.zero		1
	.type		_ZN40_INTERNAL_66ca3dde_4_k_cu_6de36441_263054cuda3std6ranges3__45__cpo9iter_moveE,@object
	.size		_ZN40_INTERNAL_66ca3dde_4_k_cu_6de36441_263054cuda3std6ranges3__45__cpo9iter_moveE,(_ZN40_INTERNAL_66ca3dde_4_k_cu_6de36441_263054cuda3std3__45__cpo5beginE - _ZN40_INTERNAL_66ca3dde_4_k_cu_6de36441_263054cuda3std6ranges3__45__cpo9iter_moveE)
_ZN40_INTERNAL_66ca3dde_4_k_cu_6de36441_263054cuda3std6ranges3__45__cpo9iter_moveE:
	.zero		1
	.type		_ZN40_INTERNAL_66ca3dde_4_k_cu_6de36441_263054cuda3std3__45__cpo5beginE,@object
	.size		_ZN40_INTERNAL_66ca3dde_4_k_cu_6de36441_263054cuda3std3__45__cpo5beginE,(_ZN40_INTERNAL_66ca3dde_4_k_cu_6de36441_263054cuda3std3__442_GLOBAL__N__66ca3dde_4_k_cu_6de36441_263056ignoreE - _ZN40_INTERNAL_66ca3dde_4_k_cu_6de36441_263054cuda3std3__45__cpo5beginE)
_ZN40_INTERNAL_66ca3dde_4_k_cu_6de36441_263054cuda3std3__45__cpo5beginE:
	.zero		1
	.type		_ZN40_INTERNAL_66ca3dde_4_k_cu_6de36441_263054cuda3std3__442_GLOBAL__N__66ca3dde_4_k_cu_6de36441_263056ignoreE,@object
	.size		_ZN40_INTERNAL_66ca3dde_4_k_cu_6de36441_263054cuda3std3__442_GLOBAL__N__66ca3dde_4_k_cu_6de36441_263056ignoreE,(_ZN40_INTERNAL_66ca3dde_4_k_cu_6de36441_263054cute7productE - _ZN40_INTERNAL_66ca3dde_4_k_cu_6de36441_263054cuda3std3__442_GLOBAL__N__66ca3dde_4_k_cu_6de36441_263056ignoreE)
_ZN40_INTERNAL_66ca3dde_4_k_cu_6de36441_263054cuda3std3__442_GLOBAL__N__66ca3dde_4_k_cu_6de36441_263056ignoreE:
	.zero		1
	.type		_ZN40_INTERNAL_66ca3dde_4_k_cu_6de36441_263054cute7productE,@object
	.size		_ZN40_INTERNAL_66ca3dde_4_k_cu_6de36441_263054cute7productE,(_ZN40_INTERNAL_66ca3dde_4_k_cu_6de36441_263054cuda3std3__45__cpo3endE - _ZN40_INTERNAL_66ca3dde_4_k_cu_6de36441_263054cute7productE)
_ZN40_INTERNAL_66ca3dde_4_k_cu_6de36441_263054cute7productE:
	.zero		1
	.type		_ZN40_INTERNAL_66ca3dde_4_k_cu_6de36441_263054cuda3std3__45__cpo3endE,@object
	.size		_ZN40_INTERNAL_66ca3dde_4_k_cu_6de36441_263054cuda3std3__45__cpo3endE,(_ZN40_INTERNAL_66ca3dde_4_k_cu_6de36441_263054cuda3std3__419piecewise_constructE - _ZN40_INTERNAL_66ca3dde_4_k_cu_6de36441_263054cuda3std3__45__cpo3endE)
_ZN40_INTERNAL_66ca3dde_4_k_cu_6de36441_263054cuda3std3__45__cpo3endE:
	.zero		1
	.type		_ZN40_INTERNAL_66ca3dde_4_k_cu_6de36441_263054cuda3std3__419piecewise_constructE,@object
	.size		_ZN40_INTERNAL_66ca3dde_4_k_cu_6de36441_263054cuda3std3__419piecewise_constructE,(_ZN40_INTERNAL_66ca3dde_4_k_cu_6de36441_263054cuda3std3__45__cpo4cendE - _ZN40_INTERNAL_66ca3dde_4_k_cu_6de36441_263054cuda3std3__419piecewise_constructE)
_ZN40_INTERNAL_66ca3dde_4_k_cu_6de36441_263054cuda3std3__419piecewise_constructE:
	.zero		1
	.type		_ZN40_INTERNAL_66ca3dde_4_k_cu_6de36441_263054cuda3std3__45__cpo4cendE,@object
	.size		_ZN40_INTERNAL_66ca3dde_4_k_cu_6de36441_263054cuda3std3__45__cpo4cendE,(_ZN40_INTERNAL_66ca3dde_4_k_cu_6de36441_263054cuda3std6ranges3__45__cpo4swapE - _ZN40_INTERNAL_66ca3dde_4_k_cu_6de36441_263054cuda3std3__45__cpo4cendE)
_ZN40_INTERNAL_66ca3dde_4_k_cu_6de36441_263054cuda3std3__45__cpo4cendE:
	.zero		1
	.type		_ZN40_INTERNAL_66ca3dde_4_k_cu_6de36441_263054cuda3std6ranges3__45__cpo4swapE,@object
	.size		_ZN40_INTERNAL_66ca3dde_4_k_cu_6de36441_263054cuda3std6ranges3__45__cpo4swapE,(.L_7 - _ZN40_INTERNAL_66ca3dde_4_k_cu_6de36441_263054cuda3std6ranges3__45__cpo4swapE)
_ZN40_INTERNAL_66ca3dde_4_k_cu_6de36441_263054cuda3std6ranges3__45__cpo4swapE:
	.zero		1
.L_7:


//--------------------- .nv.constant0._ZN7cutlass13device_kernelINS_4gemm6kernel13GemmUniversalIN4cute5tupleIJiiiiEEENS1_10collective13CollectiveMmaINS1_37MainloopSm90TmaGmmaWarpSpecializedFP8ILi7ENS5_IJNS4_1CILi1EEESB_SB_EEENS1_35KernelTmaWarpSpecializedCooperativeEEENS5_IJNSA_ILi256EEENSA_ILi128EEENSA_ILi64EEEEEENS_12float_e5m2_tENS5_IJlSB_lEEESJ_SK_NS4_8TiledMMAINS4_8MMA_AtomIJNS4_4SM904GMMA31MMA_64x128x32_F32E5M2E5M2_SS_TNILNSO_7ScaleInE1ELSQ_1EEEEEENS4_6LayoutINS5_IJNSA_ILi2EEESB_SB_EEENS5_IJSB_NSA_ILi0EEESW_EEEEENS5_IJNS4_10UnderscoreESZ_SZ_EEEEENS4_13SM90_TMA_LOADENS4_14ComposedLayoutINS4_7SwizzleILi2ELi4ELi3EEENS4_18smem_ptr_flag_bitsILi8EEENST_INS5_IJNSA_ILi8EEESH_EEENS5_IJSH_SB_EEEEEEEvNS4_8identityES12_S1C_vS1D_EENS_8epilogue10collective6detail29Sm90TmaWarpSpecializedAdapterINS1G_15DefaultEpilogueISJ_SK_SK_NS1F_6thread17LinearCombinationISJ_Li1EffLNS1K_9ScaleType4KindE0ELNS_15FloatRoundStyleE2ESJ_EENS1_15EpilogueDefaultEEEEEvvEEEEvNT_6ParamsE --------------------------
	.section	.nv.constant0._ZN7cutlass13device_kernelINS_4gemm6kernel13GemmUniversalIN4cute5tupleIJiiiiEEENS1_10collective13CollectiveMmaINS1_37MainloopSm90TmaGmmaWarpSpecializedFP8ILi7ENS5_IJNS4_1CILi1EEESB_SB_EEENS1_35KernelTmaWarpSpecializedCooperativeEEENS5_IJNSA_ILi256EEENSA_ILi128EEENSA_ILi64EEEEEENS_12float_e5m2_tENS5_IJlSB_lEEESJ_SK_NS4_8TiledMMAINS4_8MMA_AtomIJNS4_4SM904GMMA31MMA_64x128x32_F32E5M2E5M2_SS_TNILNSO_7ScaleInE1ELSQ_1EEEEEENS4_6LayoutINS5_IJNSA_ILi2EEESB_SB_EEENS5_IJSB_NSA_ILi0EEESW_EEEEENS5_IJNS4_10UnderscoreESZ_SZ_EEEEENS4_13SM90_TMA_LOADENS4_14ComposedLayoutINS4_7SwizzleILi2ELi4ELi3EEENS4_18smem_ptr_flag_bitsILi8EEENST_INS5_IJNSA_ILi8EEESH_EEENS5_IJSH_SB_EEEEEEEvNS4_8identityES12_S1C_vS1D_EENS_8epilogue10collective6detail29Sm90TmaWarpSpecializedAdapterINS1G_15DefaultEpilogueISJ_SK_SK_NS1F_6thread17LinearCombinationISJ_Li1EffLNS1K_9ScaleType4KindE0ELNS_15FloatRoundStyleE2ESJ_EENS1_15EpilogueDefaultEEEEEvvEEEEvNT_6ParamsE,"a",@progbits
	.sectionflags	@""
	.align	4
.nv.constant0._ZN7cutlass13device_kernelINS_4gemm6kernel13GemmUniversalIN4cute5tupleIJiiiiEEENS1_10collective13CollectiveMmaINS1_37MainloopSm90TmaGmmaWarpSpecializedFP8ILi7ENS5_IJNS4_1CILi1EEESB_SB_EEENS1_35KernelTmaWarpSpecializedCooperativeEEENS5_IJNSA_ILi256EEENSA_ILi128EEENSA_ILi64EEEEEENS_12float_e5m2_tENS5_IJlSB_lEEESJ_SK_NS4_8TiledMMAINS4_8MMA_AtomIJNS4_4SM904GMMA31MMA_64x128x32_F32E5M2E5M2_SS_TNILNSO_7ScaleInE1ELSQ_1EEEEEENS4_6LayoutINS5_IJNSA_ILi2EEESB_SB_EEENS5_IJSB_NSA_ILi0EEESW_EEEEENS5_IJNS4_10UnderscoreESZ_SZ_EEEEENS4_13SM90_TMA_LOADENS4_14ComposedLayoutINS4_7SwizzleILi2ELi4ELi3EEENS4_18smem_ptr_flag_bitsILi8EEENST_INS5_IJNSA_ILi8EEESH_EEENS5_IJSH_SB_EEEEEEEvNS4_8identityES12_S1C_vS1D_EENS_8epilogue10collective6detail29Sm90TmaWarpSpecializedAdapterINS1G_15DefaultEpilogueISJ_SK_SK_NS1F_6thread17LinearCombinationISJ_Li1EffLNS1K_9ScaleType4KindE0ELNS_15FloatRoundStyleE2ESJ_EENS1_15EpilogueDefaultEEEEEvvEEEEvNT_6ParamsE:
	.zero		1664


//--------------------- SYMBOLS --------------------------

	.type		.nv.reservedSmem.offset0,@object
	.size		.nv.reservedSmem.offset0,0x4
